// auto-generated by cutlass_sweep.gemm — config: {"arch": "sm_90", "cluster_m": 2, "cluster_n": 2, "dtype": "e4m3", "stages": 3, "tile_k": 128, "tile_m": 64, "tile_n": 128}
#include "cutlass/cutlass.h"
#include "cutlass/gemm/collective/collective_builder.hpp"
#include "cutlass/gemm/device/gemm_universal_adapter.h"
#include "cutlass/gemm/kernel/gemm_universal.hpp"
#include "cutlass/epilogue/collective/collective_builder.hpp"

using ElemA = cutlass::float_e4m3_t;
using ElemB = cutlass::float_e4m3_t;
using ElemCD = cutlass::float_e4m3_t;
using Acc  = float;
using TileShape    = cute::Shape<cute::_64, cute::_128, cute::_128>;
using ClusterShape = cute::Shape<cute::_2, cute::_2, cute::_1>;

using CollectiveEpilogue = typename cutlass::epilogue::collective::CollectiveBuilder<
    cutlass::arch::Sm90, cutlass::arch::OpClassTensorOp,
    TileShape, ClusterShape,
    cutlass::epilogue::collective::EpilogueTileAuto,
    Acc, Acc,
    ElemCD, cutlass::layout::RowMajor, 128 / cutlass::sizeof_bits<ElemCD>::value,
    ElemCD, cutlass::layout::RowMajor, 128 / cutlass::sizeof_bits<ElemCD>::value,
    cutlass::epilogue::collective::EpilogueScheduleAuto
  >::CollectiveOp;

using CollectiveMainloop = typename cutlass::gemm::collective::CollectiveBuilder<
    cutlass::arch::Sm90, cutlass::arch::OpClassTensorOp,
    ElemA, cutlass::layout::RowMajor, 128 / cutlass::sizeof_bits<ElemA>::value,
    ElemB, cutlass::layout::ColumnMajor, 128 / cutlass::sizeof_bits<ElemB>::value,
    Acc,
    TileShape, ClusterShape,
    cutlass::gemm::collective::StageCount<3>,
    cutlass::gemm::collective::KernelScheduleAuto
  >::CollectiveOp;

using GemmKernel = cutlass::gemm::kernel::GemmUniversal<
    cute::Shape<int,int,int,int>,
    CollectiveMainloop,
    CollectiveEpilogue
>;
using Gemm = cutlass::gemm::device::GemmUniversalAdapter<GemmKernel>;

// Force the device kernel symbol into the cubin without needing a host main.
auto* _anchor = &cutlass::device_kernel<GemmKernel>;


// ===== COMPILED SASS (sm_90a) =====

	.target	sm_90a

	.elftype	@"ET_EXEC"


//--------------------- .note.nv.tkinfo           --------------------------
	.section	.note.nv.tkinfo,"",@"SHT_NOTE"
	.sectionflags	@"SHF_NOTE_NV_TKINFO"
	.tkinfo
        /*0018*/ 	.word	0x00000002
        /*0030*/ 	.string	""
        /*0030*/ 	.string	"ptxas"
        /*0030*/ 	.string	"Cuda compilation tools, release 13.0, V13.0.88"
        /*0030*/ 	.string	"Build cuda_13.0.r13.0/compiler.36424714_0"
        /*0030*/ 	.string	"-arch sm_90a -m 64 "



//--------------------- .note.nv.cuinfo           --------------------------
	.section	.note.nv.cuinfo,"",@"SHT_NOTE"
	.sectionflags	@"SHF_NOTE_NV_CUINFO"
        /*0018*/ 	.short	0x0002
        /*001a*/ 	.short	0x005a
        /*001c*/ 	.short	0x0082
	.zero		2


//--------------------- .nv.info                  --------------------------
	.section	.nv.info,"",@"SHT_CUDA_INFO"
	.align	4


	//----- nvinfo : EIATTR_REGCOUNT
	.align		4
        /*0000*/ 	.byte	0x04, 0x2f
        /*0002*/ 	.short	(.L_12 - .L_11)
	.align		4
.L_11:
        /*0004*/ 	.word	index@(_ZN7cutlass13device_kernelINS_4gemm6kernel13GemmUniversalIN4cute5tupleIJiiiiEEENS1_10collective13CollectiveMmaINS1_37MainloopSm90TmaGmmaWarpSpecializedFP8ILi3ENS5_IJNS4_1CILi2EEESB_NSA_ILi1EEEEEENS1_32KernelTmaWarpSpecializedPingpongEEENS5_IJNSA_ILi64EEENSA_ILi128EEESH_EEENS_12float_e4m3_tENS5_IJlSC_lEEESJ_SK_NS4_8TiledMMAINS4_8MMA_AtomIJNS4_4SM904GMMA31MMA_64x128x32_F32E4M3E4M3_SS_TNILNSO_7ScaleInE1ELSQ_1EEEEEENS4_6LayoutINS5_IJSC_SC_SC_EEENS5_IJNSA_ILi0EEESV_SV_EEEEENS5_IJNS4_10UnderscoreESY_SY_EEEEENS4_23SM90_TMA_LOAD_MULTICASTENS4_14ComposedLayoutINS4_7SwizzleILi3ELi4ELi3EEENS4_18smem_ptr_flag_bitsILi8EEENST_INS5_IJNSA_ILi8EEESH_EEENS5_IJSH_SC_EEEEEEEvNS4_8identityES11_S1B_vS1C_EENS_8epilogue10collective6detail29Sm90TmaWarpSpecializedAdapterINS1F_15DefaultEpilogueISJ_SK_SK_NS1E_6thread17LinearCombinationISJ_Li1EffLNS1J_9ScaleType4KindE0ELNS_15FloatRoundStyleE2ESJ_EENS1_15EpilogueDefaultEEEEEvvEEEEvNT_6ParamsE)
        /*0008*/ 	.word	0x000000a8


	//----- nvinfo : EIATTR_FRAME_SIZE
	.align		4
.L_12:
        /*000c*/ 	.byte	0x04, 0x11
        /*000e*/ 	.short	(.L_14 - .L_13)
	.align		4
.L_13:
        /*0010*/ 	.word	index@(_ZN7cutlass13device_kernelINS_4gemm6kernel13GemmUniversalIN4cute5tupleIJiiiiEEENS1_10collective13CollectiveMmaINS1_37MainloopSm90TmaGmmaWarpSpecializedFP8ILi3ENS5_IJNS4_1CILi2EEESB_NSA_ILi1EEEEEENS1_32KernelTmaWarpSpecializedPingpongEEENS5_IJNSA_ILi64EEENSA_ILi128EEESH_EEENS_12float_e4m3_tENS5_IJlSC_lEEESJ_SK_NS4_8TiledMMAINS4_8MMA_AtomIJNS4_4SM904GMMA31MMA_64x128x32_F32E4M3E4M3_SS_TNILNSO_7ScaleInE1ELSQ_1EEEEEENS4_6LayoutINS5_IJSC_SC_SC_EEENS5_IJNSA_ILi0EEESV_SV_EEEEENS5_IJNS4_10UnderscoreESY_SY_EEEEENS4_23SM90_TMA_LOAD_MULTICASTENS4_14ComposedLayoutINS4_7SwizzleILi3ELi4ELi3EEENS4_18smem_ptr_flag_bitsILi8EEENST_INS5_IJNSA_ILi8EEESH_EEENS5_IJSH_SC_EEEEEEEvNS4_8identityES11_S1B_vS1C_EENS_8epilogue10collective6detail29Sm90TmaWarpSpecializedAdapterINS1F_15DefaultEpilogueISJ_SK_SK_NS1E_6thread17LinearCombinationISJ_Li1EffLNS1J_9ScaleType4KindE0ELNS_15FloatRoundStyleE2ESJ_EENS1_15EpilogueDefaultEEEEEvvEEEEvNT_6ParamsE)
        /*0014*/ 	.word	0x00000000


	//----- nvinfo : EIATTR_MIN_STACK_SIZE
	.align		4
.L_14:
        /*0018*/ 	.byte	0x04, 0x12
        /*001a*/ 	.short	(.L_16 - .L_15)
	.align		4
.L_15:
        /*001c*/ 	.word	index@(_ZN7cutlass13device_kernelINS_4gemm6kernel13GemmUniversalIN4cute5tupleIJiiiiEEENS1_10collective13CollectiveMmaINS1_37MainloopSm90TmaGmmaWarpSpecializedFP8ILi3ENS5_IJNS4_1CILi2EEESB_NSA_ILi1EEEEEENS1_32KernelTmaWarpSpecializedPingpongEEENS5_IJNSA_ILi64EEENSA_ILi128EEESH_EEENS_12float_e4m3_tENS5_IJlSC_lEEESJ_SK_NS4_8TiledMMAINS4_8MMA_AtomIJNS4_4SM904GMMA31MMA_64x128x32_F32E4M3E4M3_SS_TNILNSO_7ScaleInE1ELSQ_1EEEEEENS4_6LayoutINS5_IJSC_SC_SC_EEENS5_IJNSA_ILi0EEESV_SV_EEEEENS5_IJNS4_10UnderscoreESY_SY_EEEEENS4_23SM90_TMA_LOAD_MULTICASTENS4_14ComposedLayoutINS4_7SwizzleILi3ELi4ELi3EEENS4_18smem_ptr_flag_bitsILi8EEENST_INS5_IJNSA_ILi8EEESH_EEENS5_IJSH_SC_EEEEEEEvNS4_8identityES11_S1B_vS1C_EENS_8epilogue10collective6detail29Sm90TmaWarpSpecializedAdapterINS1F_15DefaultEpilogueISJ_SK_SK_NS1E_6thread17LinearCombinationISJ_Li1EffLNS1J_9ScaleType4KindE0ELNS_15FloatRoundStyleE2ESJ_EENS1_15EpilogueDefaultEEEEEvvEEEEvNT_6ParamsE)
        /*0020*/ 	.word	0x00000000
.L_16:


//--------------------- .nv.compat                --------------------------
	.section	.nv.compat,"",@"SHT_CUDA_COMPAT_INFO"
	.align	4
        /*0000*/ 	.byte	0x02, 0x09, 0x01, 0x00, 0x02, 0x02, 0x04, 0x00, 0x02, 0x05, 0x05, 0x00, 0x03, 0x07, 0x01, 0x01
        /*0010*/ 	.byte	0x02, 0x03, 0x01, 0x00, 0x02, 0x06, 0x01, 0x00, 0x04, 0x0b, 0x08, 0x00, 0x00, 0x00, 0x00, 0x00
        /*0020*/ 	.byte	0x00, 0x00, 0x00, 0x00


//--------------------- .nv.info._ZN7cutlass13device_kernelINS_4gemm6kernel13GemmUniversalIN4cute5tupleIJiiiiEEENS1_10collective13CollectiveMmaINS1_37MainloopSm90TmaGmmaWarpSpecializedFP8ILi3ENS5_IJNS4_1CILi2EEESB_NSA_ILi1EEEEEENS1_32KernelTmaWarpSpecializedPingpongEEENS5_IJNSA_ILi64EEENSA_ILi128EEESH_EEENS_12float_e4m3_tENS5_IJlSC_lEEESJ_SK_NS4_8TiledMMAINS4_8MMA_AtomIJNS4_4SM904GMMA31MMA_64x128x32_F32E4M3E4M3_SS_TNILNSO_7ScaleInE1ELSQ_1EEEEEENS4_6LayoutINS5_IJSC_SC_SC_EEENS5_IJNSA_ILi0EEESV_SV_EEEEENS5_IJNS4_10UnderscoreESY_SY_EEEEENS4_23SM90_TMA_LOAD_MULTICASTENS4_14ComposedLayoutINS4_7SwizzleILi3ELi4ELi3EEENS4_18smem_ptr_flag_bitsILi8EEENST_INS5_IJNSA_ILi8EEESH_EEENS5_IJSH_SC_EEEEEEEvNS4_8identityES11_S1B_vS1C_EENS_8epilogue10collective6detail29Sm90TmaWarpSpecializedAdapterINS1F_15DefaultEpilogueISJ_SK_SK_NS1E_6thread17LinearCombinationISJ_Li1EffLNS1J_9ScaleType4KindE0ELNS_15FloatRoundStyleE2ESJ_EENS1_15EpilogueDefaultEEEEEvvEEEEvNT_6ParamsE --------------------------
	.section	.nv.info._ZN7cutlass13device_kernelINS_4gemm6kernel13GemmUniversalIN4cute5tupleIJiiiiEEENS1_10collective13CollectiveMmaINS1_37MainloopSm90TmaGmmaWarpSpecializedFP8ILi3ENS5_IJNS4_1CILi2EEESB_NSA_ILi1EEEEEENS1_32KernelTmaWarpSpecializedPingpongEEENS5_IJNSA_ILi64EEENSA_ILi128EEESH_EEENS_12float_e4m3_tENS5_IJlSC_lEEESJ_SK_NS4_8TiledMMAINS4_8MMA_AtomIJNS4_4SM904GMMA31MMA_64x128x32_F32E4M3E4M3_SS_TNILNSO_7ScaleInE1ELSQ_1EEEEEENS4_6LayoutINS5_IJSC_SC_SC_EEENS5_IJNSA_ILi0EEESV_SV_EEEEENS5_IJNS4_10UnderscoreESY_SY_EEEEENS4_23SM90_TMA_LOAD_MULTICASTENS4_14ComposedLayoutINS4_7SwizzleILi3ELi4ELi3EEENS4_18smem_ptr_flag_bitsILi8EEENST_INS5_IJNSA_ILi8EEESH_EEENS5_IJSH_SC_EEEEEEEvNS4_8identityES11_S1B_vS1C_EENS_8epilogue10collective6detail29Sm90TmaWarpSpecializedAdapterINS1F_15DefaultEpilogueISJ_SK_SK_NS1E_6thread17LinearCombinationISJ_Li1EffLNS1J_9ScaleType4KindE0ELNS_15FloatRoundStyleE2ESJ_EENS1_15EpilogueDefaultEEEEEvvEEEEvNT_6ParamsE,"",@"SHT_CUDA_INFO"
	.sectionflags	@""
	.align	4


	//----- nvinfo : EIATTR_CUDA_API_VERSION
	.align		4
        /*0000*/ 	.byte	0x04, 0x37
        /*0002*/ 	.short	(.L_18 - .L_17)
.L_17:
        /*0004*/ 	.word	0x00000082


	//----- nvinfo : EIATTR_KPARAM_INFO
	.align		4
.L_18:
        /*0008*/ 	.byte	0x04, 0x17
        /*000a*/ 	.short	(.L_20 - .L_19)
.L_19:
        /*000c*/ 	.word	0x00000000
        /*0010*/ 	.short	0x0000
        /*0012*/ 	.short	0x0070
        /*0014*/ 	.byte	0x00, 0xf0, 0x01, 0x10


	//----- nvinfo : EIATTR_SPARSE_MMA_MASK
	.align		4
.L_20:
        /*0018*/ 	.byte	0x03, 0x50
        /*001a*/ 	.short	0x0000


	//----- nvinfo : EIATTR_MAXREG_COUNT
	.align		4
        /*001c*/ 	.byte	0x03, 0x1b
        /*001e*/ 	.short	0x00a8


	//----- nvinfo : EIATTR_NUM_BARRIERS
	.align		4
        /*0020*/ 	.byte	0x02, 0x4c
        /*0022*/ 	.byte	0x01
	.zero		1


	//----- nvinfo : EIATTR_MERCURY_ISA_VERSION
	.align		4
        /*0024*/ 	.byte	0x03, 0x5f
        /*0026*/ 	.short	0x0101


	//----- nvinfo : EIATTR_INT_WARP_WIDE_INSTR_OFFSETS
	.align		4
        /*0028*/ 	.byte	0x04, 0x31
        /*002a*/ 	.short	(.L_22 - .L_21)


	//   ....[0]....
.L_21:
        /*002c*/ 	.word	0x00000490


	//   ....[1]....
        /*0030*/ 	.word	0x000004d0


	//   ....[2]....
        /*0034*/ 	.word	0x00000510


	//   ....[3]....
        /*0038*/ 	.word	0x000005b0


	//   ....[4]....
        /*003c*/ 	.word	0x000005d0


	//   ....[5]....
        /*0040*/ 	.word	0x00000630


	//   ....[6]....
        /*0044*/ 	.word	0x00000720


	//   ....[7]....
        /*0048*/ 	.word	0x00000770


	//   ....[8]....
        /*004c*/ 	.word	0x00003270


	//----- nvinfo : EIATTR_COOP_GROUP_MASK_REGIDS
	.align		4
.L_22:
        /*0050*/ 	.byte	0x04, 0x29
        /*0052*/ 	.short	(.L_24 - .L_23)


	//   ....[0]....
.L_23:
        /*0054*/ 	.word	0xffffffff


	//   ....[1]....
        /*0058*/ 	.word	0xffffffff


	//   ....[2]....
        /*005c*/ 	.word	0xffffffff


	//   ....[3]....
        /*0060*/ 	.word	0xffffffff


	//   ....[4]....
        /*0064*/ 	.word	0xffffffff


	//   ....[5]....
        /*0068*/ 	.word	0xffffffff


	//   ....[6]....
        /*006c*/ 	.word	0xffffffff


	//----- nvinfo : EIATTR_COOP_GROUP_INSTR_OFFSETS
	.align		4
.L_24:
        /*0070*/ 	.byte	0x04, 0x28
        /*0072*/ 	.short	(.L_26 - .L_25)


	//   ....[0]....
.L_25:
        /*0074*/ 	.word	0x00000060


	//   ....[1]....
        /*0078*/ 	.word	0x00000070


	//   ....[2]....
        /*007c*/ 	.word	0x00000130


	//   ....[3]....
        /*0080*/ 	.word	0x000002a0


	//   ....[4]....
        /*0084*/ 	.word	0x000002e0


	//   ....[5]....
        /*0088*/ 	.word	0x00000360


	//   ....[6]....
        /*008c*/ 	.word	0x00000930


	//----- nvinfo : EIATTR_REG_RECONFIG
	.align		4
.L_26:
        /*0090*/ 	.byte	0x01, 0x54
	.zero		2


	//----- nvinfo : EIATTR_MBARRIER_INSTR_OFFSETS
	.align		4
        /*0094*/ 	.byte	0x04, 0x39
        /*0096*/ 	.short	(.L_28 - .L_27)


	//   ....[0]....
.L_27:
        /*0098*/ 	.word	0x00000230
        /*009c*/ 	.word	0x000000ff
        /*00a0*/ 	.word	0x00000000
        /*00a4*/ 	.short	0x0100
        /*00a6*/ 	.byte	0x08
	.zero		1


	//   ....[1]....
        /*00a8*/ 	.word	0x00000240
        /*00ac*/ 	.word	0x000000ff
        /*00b0*/ 	.word	0x00000018
        /*00b4*/ 	.short	0x0100
        /*00b6*/ 	.byte	0x08
	.zero		1


	//   ....[2]....
        /*00b8*/ 	.word	0x00000250
        /*00bc*/ 	.word	0x000000ff
        /*00c0*/ 	.word	0x00000008
        /*00c4*/ 	.short	0x0100
        /*00c6*/ 	.byte	0x08
	.zero		1


	//   ....[3]....
        /*00c8*/ 	.word	0x00000260
        /*00cc*/ 	.word	0x000000ff
        /*00d0*/ 	.word	0x00000020
        /*00d4*/ 	.short	0x0100
        /*00d6*/ 	.byte	0x08
	.zero		1


	//   ....[4]....
        /*00d8*/ 	.word	0x00000270
        /*00dc*/ 	.word	0x000000ff
        /*00e0*/ 	.word	0x00000010
        /*00e4*/ 	.short	0x0100
        /*00e6*/ 	.byte	0x08
	.zero		1


	//   ....[5]....
        /*00e8*/ 	.word	0x00000280
        /*00ec*/ 	.word	0x000000ff
        /*00f0*/ 	.word	0x00000028
        /*00f4*/ 	.short	0x0100
        /*00f6*/ 	.byte	0x08
	.zero		1


	//   ....[6]....
        /*00f8*/ 	.word	0x000007a0
        /*00fc*/ 	.word	0x000000ff
        /*0100*/ 	.word	0x00000060
        /*0104*/ 	.short	0x0100
        /*0106*/ 	.byte	0x08
	.zero		1


	//   ....[7]....
        /*0108*/ 	.word	0x00000840
        /*010c*/ 	.word	0x000000ff
        /*0110*/ 	.word	0x00000068
        /*0114*/ 	.short	0x0100
        /*0116*/ 	.byte	0x08
	.zero		1


	//   ....[8]....
        /*0118*/ 	.word	0x000008b0
        /*011c*/ 	.word	0x000000ff
        /*0120*/ 	.word	0x00000040
        /*0124*/ 	.short	0x0100
        /*0126*/ 	.byte	0x09
	.zero		1


	//   ....[9]....
        /*0128*/ 	.word	0x000008c0
        /*012c*/ 	.word	0x000000ff
        /*0130*/ 	.word	0x00000048
        /*0134*/ 	.short	0x0100
        /*0136*/ 	.byte	0x09
	.zero		1


	//   ....[10]....
        /*0138*/ 	.word	0x000008d0
        /*013c*/ 	.word	0x000000ff
        /*0140*/ 	.word	0x00000050
        /*0144*/ 	.short	0x0100
        /*0146*/ 	.byte	0x09
	.zero		1


	//   ....[11]....
        /*0148*/ 	.word	0x000008e0
        /*014c*/ 	.word	0x000000ff
        /*0150*/ 	.word	0x00000058
        /*0154*/ 	.short	0x0100
        /*0156*/ 	.byte	0x09
	.zero		1


	//   ....[12]....
        /*0158*/ 	.word	0x00001640
        /*015c*/ 	.word	0x000000ff
        /*0160*/ 	.word	0xfffffff8
        /*0164*/ 	.short	0x010a
        /*0166*/ 	.byte	0x0b
	.zero		1


	//   ....[13]....
        /*0168*/ 	.word	0x00001b20
        /*016c*/ 	.word	0x000000ff
        /*0170*/ 	.word	0x00000000
        /*0174*/ 	.short	0x010a
        /*0176*/ 	.byte	0x06
	.zero		1


	//   ....[14]....
        /*0178*/ 	.word	0x00001b60
        /*017c*/ 	.word	0x000000ff
        /*0180*/ 	.word	0x00000000
        /*0184*/ 	.short	0x010a
        /*0186*/ 	.byte	0x06
	.zero		1


	//   ....[15]....
        /*0188*/ 	.word	0x00002520
        /*018c*/ 	.word	0x000000ff
        /*0190*/ 	.word	0x00000000
        /*0194*/ 	.short	0x010a
        /*0196*/ 	.byte	0x10
	.zero		1


	//   ....[16]....
        /*0198*/ 	.word	0x00002560
        /*019c*/ 	.word	0x000000ff
        /*01a0*/ 	.word	0x00000000
        /*01a4*/ 	.short	0x010a
        /*01a6*/ 	.byte	0x10
	.zero		1


	//   ....[17]....
        /*01a8*/ 	.word	0x00002c80
        /*01ac*/ 	.word	0x00000015
        /*01b0*/ 	.word	0x00000000
        /*01b4*/ 	.short	0x0101
        /*01b6*/ 	.byte	0x3f
	.zero		1


	//   ....[18]....
        /*01b8*/ 	.word	0x00003200
        /*01bc*/ 	.word	0x00000013
        /*01c0*/ 	.word	0x00000000
        /*01c4*/ 	.short	0x0101
        /*01c6*/ 	.byte	0x16
	.zero		1


	//   ....[19]....
        /*01c8*/ 	.word	0x00003310
        /*01cc*/ 	.word	0x00000013
        /*01d0*/ 	.word	0x00000000
        /*01d4*/ 	.short	0x0101
        /*01d6*/ 	.byte	0x3f
	.zero		1


	//   ....[20]....
        /*01d8*/ 	.word	0x000033d0
        /*01dc*/ 	.word	0x000000ff
        /*01e0*/ 	.word	0x00000008
        /*01e4*/ 	.short	0x010a
        /*01e6*/ 	.byte	0x0b
	.zero		1


	//   ....[21]....
        /*01e8*/ 	.word	0x00007c70
        /*01ec*/ 	.word	0x00000004
        /*01f0*/ 	.word	0x00000000
        /*01f4*/ 	.short	0x0101
        /*01f6*/ 	.byte	0x16
	.zero		1


	//   ....[22]....
        /*01f8*/ 	.word	0x00008670
        /*01fc*/ 	.word	0x00000013
        /*0200*/ 	.word	0x00000018
        /*0204*/ 	.short	0x010a
        /*0206*/ 	.byte	0x3f
	.zero		1


	//   ....[23]....
        /*0208*/ 	.word	0x00008a20
        /*020c*/ 	.word	0x0000000a
        /*0210*/ 	.word	0x00000068
        /*0214*/ 	.short	0x0101
        /*0216*/ 	.byte	0x3f
	.zero		1


	//   ....[24]....
        /*0218*/ 	.word	0x00009180
        /*021c*/ 	.word	0x00000007
        /*0220*/ 	.word	0x00000000
        /*0224*/ 	.short	0x010a
        /*0226*/ 	.byte	0x3f
	.zero		1


	//   ....[25]....
        /*0228*/ 	.word	0x00009200
        /*022c*/ 	.word	0x00000006
        /*0230*/ 	.word	0x00000000
        /*0234*/ 	.short	0x010a
        /*0236*/ 	.byte	0x3f
	.zero		1


	//   ....[26]....
        /*0238*/ 	.word	0x00009290
        /*023c*/ 	.word	0x00000003
        /*0240*/ 	.word	0x00000000
        /*0244*/ 	.short	0x010a
        /*0246*/ 	.byte	0x3f
	.zero		1


	//   ....[27]....
        /*0248*/ 	.word	0x00009300
        /*024c*/ 	.word	0x00000013
        /*0250*/ 	.word	0xfffffff8
        /*0254*/ 	.short	0x010a
        /*0256*/ 	.byte	0x3f
	.zero		1


	//   ....[28]....
        /*0258*/ 	.word	0x00009360
        /*025c*/ 	.word	0x00000013
        /*0260*/ 	.word	0x00000000
        /*0264*/ 	.short	0x010a
        /*0266*/ 	.byte	0x3f
	.zero		1


	//   ....[29]....
        /*0268*/ 	.word	0x000093c0
        /*026c*/ 	.word	0x00000015
        /*0270*/ 	.word	0x00000000
        /*0274*/ 	.short	0x010a
        /*0276*/ 	.byte	0x3f
	.zero		1


	//   ....[30]....
        /*0278*/ 	.word	0x00009420
        /*027c*/ 	.word	0x00000013
        /*0280*/ 	.word	0x00000008
        /*0284*/ 	.short	0x010a
        /*0286*/ 	.byte	0x3f
	.zero		1


	//   ....[31]....
        /*0288*/ 	.word	0x000094f0
        /*028c*/ 	.word	0x00000013
        /*0290*/ 	.word	0x00000018
        /*0294*/ 	.short	0x010a
        /*0296*/ 	.byte	0x3f
	.zero		1


	//   ....[32]....
        /*0298*/ 	.word	0x000095d0
        /*029c*/ 	.word	0x00000007
        /*02a0*/ 	.word	0x00000000
        /*02a4*/ 	.short	0x010a
        /*02a6*/ 	.byte	0x3f
	.zero		1


	//   ....[33]....
        /*02a8*/ 	.word	0x00009620
        /*02ac*/ 	.word	0x00000006
        /*02b0*/ 	.word	0x00000000
        /*02b4*/ 	.short	0x010a
        /*02b6*/ 	.byte	0x3f
	.zero		1


	//----- nvinfo : EIATTR_NUM_MBARRIERS
	.align		4
.L_28:
        /*02b8*/ 	.byte	0x03, 0x38
        /*02ba*/ 	.short	0x000c


	//----- nvinfo : EIATTR_EXIT_INSTR_OFFSETS
	.align		4
        /*02bc*/ 	.byte	0x04, 0x1c
        /*02be*/ 	.short	(.L_30 - .L_29)


	//   ....[0]....
.L_29:
        /*02c0*/ 	.word	0x00001380


	//   ....[1]....
        /*02c4*/ 	.word	0x000013e0


	//   ....[2]....
        /*02c8*/ 	.word	0x00008280


	//   ....[3]....
        /*02cc*/ 	.word	0x000082b0


	//   ....[4]....
        /*02d0*/ 	.word	0x000092e0


	//----- nvinfo : EIATTR_MAX_THREADS
	.align		4
.L_30:
        /*02d4*/ 	.byte	0x04, 0x05
        /*02d6*/ 	.short	(.L_32 - .L_31)
.L_31:
        /*02d8*/ 	.word	0x00000180
        /*02dc*/ 	.word	0x00000001
        /*02e0*/ 	.word	0x00000001


	//----- nvinfo : EIATTR_CRS_STACK_SIZE
	.align		4
.L_32:
        /*02e4*/ 	.byte	0x04, 0x1e
        /*02e6*/ 	.short	(.L_34 - .L_33)
.L_33:
        /*02e8*/ 	.word	0x00000000


	//----- nvinfo : EIATTR_CBANK_PARAM_SIZE
	.align		4
.L_34:
        /*02ec*/ 	.byte	0x03, 0x19
        /*02ee*/ 	.short	0x0470


	//----- nvinfo : EIATTR_PARAM_CBANK
	.align		4
        /*02f0*/ 	.byte	0x04, 0x0a
        /*02f2*/ 	.short	(.L_36 - .L_35)
	.align		4
.L_35:
        /*02f4*/ 	.word	index@(.nv.constant0._ZN7cutlass13device_kernelINS_4gemm6kernel13GemmUniversalIN4cute5tupleIJiiiiEEENS1_10collective13CollectiveMmaINS1_37MainloopSm90TmaGmmaWarpSpecializedFP8ILi3ENS5_IJNS4_1CILi2EEESB_NSA_ILi1EEEEEENS1_32KernelTmaWarpSpecializedPingpongEEENS5_IJNSA_ILi64EEENSA_ILi128EEESH_EEENS_12float_e4m3_tENS5_IJlSC_lEEESJ_SK_NS4_8TiledMMAINS4_8MMA_AtomIJNS4_4SM904GMMA31MMA_64x128x32_F32E4M3E4M3_SS_TNILNSO_7ScaleInE1ELSQ_1EEEEEENS4_6LayoutINS5_IJSC_SC_SC_EEENS5_IJNSA_ILi0EEESV_SV_EEEEENS5_IJNS4_10UnderscoreESY_SY_EEEEENS4_23SM90_TMA_LOAD_MULTICASTENS4_14ComposedLayoutINS4_7SwizzleILi3ELi4ELi3EEENS4_18smem_ptr_flag_bitsILi8EEENST_INS5_IJNSA_ILi8EEESH_EEENS5_IJSH_SC_EEEEEEEvNS4_8identityES11_S1B_vS1C_EENS_8epilogue10collective6detail29Sm90TmaWarpSpecializedAdapterINS1F_15DefaultEpilogueISJ_SK_SK_NS1E_6thread17LinearCombinationISJ_Li1EffLNS1J_9ScaleType4KindE0ELNS_15FloatRoundStyleE2ESJ_EENS1_15EpilogueDefaultEEEEEvvEEEEvNT_6ParamsE)
        /*02f8*/ 	.short	0x0210
        /*02fa*/ 	.short	0x0470


	//----- nvinfo : EIATTR_SW_WAR
	.align		4
.L_36:
        /*02fc*/ 	.byte	0x04, 0x36
        /*02fe*/ 	.short	(.L_38 - .L_37)
.L_37:
        /*0300*/ 	.word	0x00000008
.L_38:


//--------------------- .nv.callgraph             --------------------------
	.section	.nv.callgraph,"",@"SHT_CUDA_CALLGRAPH"
	.align	4
	.sectionentsize	8
	.align		4
        /*0000*/ 	.word	0x00000000
	.align		4
        /*0004*/ 	.word	0xffffffff
	.align		4
        /*0008*/ 	.word	0x00000000
	.align		4
        /*000c*/ 	.word	0xfffffffe
	.align		4
        /*0010*/ 	.word	0x00000000
	.align		4
        /*0014*/ 	.word	0xfffffffd
	.align		4
        /*0018*/ 	.word	0x00000000
	.align		4
        /*001c*/ 	.word	0xfffffffc


//--------------------- .nv.constant4             --------------------------
	.section	.nv.constant4,"a",@progbits
	.align	8
	.align		8
.nv.constant4:
        /*0000*/ 	.dword	_ZN39_INTERNAL_1289b7d0_4_k_cu_6cfb334b_34914cuda3std3__45__cpo5beginE
	.align		8
        /*0008*/ 	.dword	_ZN39_INTERNAL_1289b7d0_4_k_cu_6cfb334b_34914cuda3std3__45__cpo3endE
	.align		8
        /*0010*/ 	.dword	_ZN39_INTERNAL_1289b7d0_4_k_cu_6cfb334b_34914cuda3std3__45__cpo6cbeginE
	.align		8
        /*0018*/ 	.dword	_ZN39_INTERNAL_1289b7d0_4_k_cu_6cfb334b_34914cuda3std3__45__cpo4cendE
	.align		8
        /*0020*/ 	.dword	_ZN39_INTERNAL_1289b7d0_4_k_cu_6cfb334b_34914cuda3std3__441_GLOBAL__N__1289b7d0_4_k_cu_6cfb334b_34916ignoreE
	.align		8
        /*0028*/ 	.dword	_ZN39_INTERNAL_1289b7d0_4_k_cu_6cfb334b_34914cuda3std3__419piecewise_constructE
	.align		8
        /*0030*/ 	.dword	_ZN39_INTERNAL_1289b7d0_4_k_cu_6cfb334b_34914cuda3std3__48in_placeE
	.align		8
        /*0038*/ 	.dword	_ZN39_INTERNAL_1289b7d0_4_k_cu_6cfb334b_34914cuda3std6ranges3__45__cpo4swapE
	.align		8
        /*0040*/ 	.dword	_ZN39_INTERNAL_1289b7d0_4_k_cu_6cfb334b_34914cuda3std6ranges3__45__cpo9iter_moveE
	.align		8
        /*0048*/ 	.dword	_ZN39_INTERNAL_1289b7d0_4_k_cu_6cfb334b_34914cute7productE
	.align		8
        /*0050*/ 	.dword	_ZN39_INTERNAL_1289b7d0_4_k_cu_6cfb334b_34914cute1_E


//--------------------- .text._ZN7cutlass13device_kernelINS_4gemm6kernel13GemmUniversalIN4cute5tupleIJiiiiEEENS1_10collective13CollectiveMmaINS1_37MainloopSm90TmaGmmaWarpSpecializedFP8ILi3ENS5_IJNS4_1CILi2EEESB_NSA_ILi1EEEEEENS1_32KernelTmaWarpSpecializedPingpongEEENS5_IJNSA_ILi64EEENSA_ILi128EEESH_EEENS_12float_e4m3_tENS5_IJlSC_lEEESJ_SK_NS4_8TiledMMAINS4_8MMA_AtomIJNS4_4SM904GMMA31MMA_64x128x32_F32E4M3E4M3_SS_TNILNSO_7ScaleInE1ELSQ_1EEEEEENS4_6LayoutINS5_IJSC_SC_SC_EEENS5_IJNSA_ILi0EEESV_SV_EEEEENS5_IJNS4_10UnderscoreESY_SY_EEEEENS4_23SM90_TMA_LOAD_MULTICASTENS4_14ComposedLayoutINS4_7SwizzleILi3ELi4ELi3EEENS4_18smem_ptr_flag_bitsILi8EEENST_INS5_IJNSA_ILi8EEESH_EEENS5_IJSH_SC_EEEEEEEvNS4_8identityES11_S1B_vS1C_EENS_8epilogue10collective6detail29Sm90TmaWarpSpecializedAdapterINS1F_15DefaultEpilogueISJ_SK_SK_NS1E_6thread17LinearCombinationISJ_Li1EffLNS1J_9ScaleType4KindE0ELNS_15FloatRoundStyleE2ESJ_EENS1_15EpilogueDefaultEEEEEvvEEEEvNT_6ParamsE --------------------------
	.section	.text._ZN7cutlass13device_kernelINS_4gemm6kernel13GemmUniversalIN4cute5tupleIJiiiiEEENS1_10collective13CollectiveMmaINS1_37MainloopSm90TmaGmmaWarpSpecializedFP8ILi3ENS5_IJNS4_1CILi2EEESB_NSA_ILi1EEEEEENS1_32KernelTmaWarpSpecializedPingpongEEENS5_IJNSA_ILi64EEENSA_ILi128EEESH_EEENS_12float_e4m3_tENS5_IJlSC_lEEESJ_SK_NS4_8TiledMMAINS4_8MMA_AtomIJNS4_4SM904GMMA31MMA_64x128x32_F32E4M3E4M3_SS_TNILNSO_7ScaleInE1ELSQ_1EEEEEENS4_6LayoutINS5_IJSC_SC_SC_EEENS5_IJNSA_ILi0EEESV_SV_EEEEENS5_IJNS4_10UnderscoreESY_SY_EEEEENS4_23SM90_TMA_LOAD_MULTICASTENS4_14ComposedLayoutINS4_7SwizzleILi3ELi4ELi3EEENS4_18smem_ptr_flag_bitsILi8EEENST_INS5_IJNSA_ILi8EEESH_EEENS5_IJSH_SC_EEEEEEEvNS4_8identityES11_S1B_vS1C_EENS_8epilogue10collective6detail29Sm90TmaWarpSpecializedAdapterINS1F_15DefaultEpilogueISJ_SK_SK_NS1E_6thread17LinearCombinationISJ_Li1EffLNS1J_9ScaleType4KindE0ELNS_15FloatRoundStyleE2ESJ_EENS1_15EpilogueDefaultEEEEEvvEEEEvNT_6ParamsE,"ax",@progbits
	.align	128
.text._ZN7cutlass13device_kernelINS_4gemm6kernel13GemmUniversalIN4cute5tupleIJiiiiEEENS1_10collective13CollectiveMmaINS1_37MainloopSm90TmaGmmaWarpSpecializedFP8ILi3ENS5_IJNS4_1CILi2EEESB_NSA_ILi1EEEEEENS1_32KernelTmaWarpSpecializedPingpongEEENS5_IJNSA_ILi64EEENSA_ILi128EEESH_EEENS_12float_e4m3_tENS5_IJlSC_lEEESJ_SK_NS4_8TiledMMAINS4_8MMA_AtomIJNS4_4SM904GMMA31MMA_64x128x32_F32E4M3E4M3_SS_TNILNSO_7ScaleInE1ELSQ_1EEEEEENS4_6LayoutINS5_IJSC_SC_SC_EEENS5_IJNSA_ILi0EEESV_SV_EEEEENS5_IJNS4_10UnderscoreESY_SY_EEEEENS4_23SM90_TMA_LOAD_MULTICASTENS4_14ComposedLayoutINS4_7SwizzleILi3ELi4ELi3EEENS4_18smem_ptr_flag_bitsILi8EEENST_INS5_IJNSA_ILi8EEESH_EEENS5_IJSH_SC_EEEEEEEvNS4_8identityES11_S1B_vS1C_EENS_8epilogue10collective6detail29Sm90TmaWarpSpecializedAdapterINS1F_15DefaultEpilogueISJ_SK_SK_NS1E_6thread17LinearCombinationISJ_Li1EffLNS1J_9ScaleType4KindE0ELNS_15FloatRoundStyleE2ESJ_EENS1_15EpilogueDefaultEEEEEvvEEEEvNT_6ParamsE:
        .type           _ZN7cutlass13device_kernelINS_4gemm6kernel13GemmUniversalIN4cute5tupleIJiiiiEEENS1_10collective13CollectiveMmaINS1_37MainloopSm90TmaGmmaWarpSpecializedFP8ILi3ENS5_IJNS4_1CILi2EEESB_NSA_ILi1EEEEEENS1_32KernelTmaWarpSpecializedPingpongEEENS5_IJNSA_ILi64EEENSA_ILi128EEESH_EEENS_12float_e4m3_tENS5_IJlSC_lEEESJ_SK_NS4_8TiledMMAINS4_8MMA_AtomIJNS4_4SM904GMMA31MMA_64x128x32_F32E4M3E4M3_SS_TNILNSO_7ScaleInE1ELSQ_1EEEEEENS4_6LayoutINS5_IJSC_SC_SC_EEENS5_IJNSA_ILi0EEESV_SV_EEEEENS5_IJNS4_10UnderscoreESY_SY_EEEEENS4_23SM90_TMA_LOAD_MULTICASTENS4_14ComposedLayoutINS4_7SwizzleILi3ELi4ELi3EEENS4_18smem_ptr_flag_bitsILi8EEENST_INS5_IJNSA_ILi8EEESH_EEENS5_IJSH_SC_EEEEEEEvNS4_8identityES11_S1B_vS1C_EENS_8epilogue10collective6detail29Sm90TmaWarpSpecializedAdapterINS1F_15DefaultEpilogueISJ_SK_SK_NS1E_6thread17LinearCombinationISJ_Li1EffLNS1J_9ScaleType4KindE0ELNS_15FloatRoundStyleE2ESJ_EENS1_15EpilogueDefaultEEEEEvvEEEEvNT_6ParamsE,@function
        .size           _ZN7cutlass13device_kernelINS_4gemm6kernel13GemmUniversalIN4cute5tupleIJiiiiEEENS1_10collective13CollectiveMmaINS1_37MainloopSm90TmaGmmaWarpSpecializedFP8ILi3ENS5_IJNS4_1CILi2EEESB_NSA_ILi1EEEEEENS1_32KernelTmaWarpSpecializedPingpongEEENS5_IJNSA_ILi64EEENSA_ILi128EEESH_EEENS_12float_e4m3_tENS5_IJlSC_lEEESJ_SK_NS4_8TiledMMAINS4_8MMA_AtomIJNS4_4SM904GMMA31MMA_64x128x32_F32E4M3E4M3_SS_TNILNSO_7ScaleInE1ELSQ_1EEEEEENS4_6LayoutINS5_IJSC_SC_SC_EEENS5_IJNSA_ILi0EEESV_SV_EEEEENS5_IJNS4_10UnderscoreESY_SY_EEEEENS4_23SM90_TMA_LOAD_MULTICASTENS4_14ComposedLayoutINS4_7SwizzleILi3ELi4ELi3EEENS4_18smem_ptr_flag_bitsILi8EEENST_INS5_IJNSA_ILi8EEESH_EEENS5_IJSH_SC_EEEEEEEvNS4_8identityES11_S1B_vS1C_EENS_8epilogue10collective6detail29Sm90TmaWarpSpecializedAdapterINS1F_15DefaultEpilogueISJ_SK_SK_NS1E_6thread17LinearCombinationISJ_Li1EffLNS1J_9ScaleType4KindE0ELNS_15FloatRoundStyleE2ESJ_EENS1_15EpilogueDefaultEEEEEvvEEEEvNT_6ParamsE,(.L_x_206 - _ZN7cutlass13device_kernelINS_4gemm6kernel13GemmUniversalIN4cute5tupleIJiiiiEEENS1_10collective13CollectiveMmaINS1_37MainloopSm90TmaGmmaWarpSpecializedFP8ILi3ENS5_IJNS4_1CILi2EEESB_NSA_ILi1EEEEEENS1_32KernelTmaWarpSpecializedPingpongEEENS5_IJNSA_ILi64EEENSA_ILi128EEESH_EEENS_12float_e4m3_tENS5_IJlSC_lEEESJ_SK_NS4_8TiledMMAINS4_8MMA_AtomIJNS4_4SM904GMMA31MMA_64x128x32_F32E4M3E4M3_SS_TNILNSO_7ScaleInE1ELSQ_1EEEEEENS4_6LayoutINS5_IJSC_SC_SC_EEENS5_IJNSA_ILi0EEESV_SV_EEEEENS5_IJNS4_10UnderscoreESY_SY_EEEEENS4_23SM90_TMA_LOAD_MULTICASTENS4_14ComposedLayoutINS4_7SwizzleILi3ELi4ELi3EEENS4_18smem_ptr_flag_bitsILi8EEENST_INS5_IJNSA_ILi8EEESH_EEENS5_IJSH_SC_EEEEEEEvNS4_8identityES11_S1B_vS1C_EENS_8epilogue10collective6detail29Sm90TmaWarpSpecializedAdapterINS1F_15DefaultEpilogueISJ_SK_SK_NS1E_6thread17LinearCombinationISJ_Li1EffLNS1J_9ScaleType4KindE0ELNS_15FloatRoundStyleE2ESJ_EENS1_15EpilogueDefaultEEEEEvvEEEEvNT_6ParamsE)
        .other          _ZN7cutlass13device_kernelINS_4gemm6kernel13GemmUniversalIN4cute5tupleIJiiiiEEENS1_10collective13CollectiveMmaINS1_37MainloopSm90TmaGmmaWarpSpecializedFP8ILi3ENS5_IJNS4_1CILi2EEESB_NSA_ILi1EEEEEENS1_32KernelTmaWarpSpecializedPingpongEEENS5_IJNSA_ILi64EEENSA_ILi128EEESH_EEENS_12float_e4m3_tENS5_IJlSC_lEEESJ_SK_NS4_8TiledMMAINS4_8MMA_AtomIJNS4_4SM904GMMA31MMA_64x128x32_F32E4M3E4M3_SS_TNILNSO_7ScaleInE1ELSQ_1EEEEEENS4_6LayoutINS5_IJSC_SC_SC_EEENS5_IJNSA_ILi0EEESV_SV_EEEEENS5_IJNS4_10UnderscoreESY_SY_EEEEENS4_23SM90_TMA_LOAD_MULTICASTENS4_14ComposedLayoutINS4_7SwizzleILi3ELi4ELi3EEENS4_18smem_ptr_flag_bitsILi8EEENST_INS5_IJNSA_ILi8EEESH_EEENS5_IJSH_SC_EEEEEEEvNS4_8identityES11_S1B_vS1C_EENS_8epilogue10collective6detail29Sm90TmaWarpSpecializedAdapterINS1F_15DefaultEpilogueISJ_SK_SK_NS1E_6thread17LinearCombinationISJ_Li1EffLNS1J_9ScaleType4KindE0ELNS_15FloatRoundStyleE2ESJ_EENS1_15EpilogueDefaultEEEEEvvEEEEvNT_6ParamsE,@"STO_CUDA_ENTRY STV_DEFAULT"
_ZN7cutlass13device_kernelINS_4gemm6kernel13GemmUniversalIN4cute5tupleIJiiiiEEENS1_10collective13CollectiveMmaINS1_37MainloopSm90TmaGmmaWarpSpecializedFP8ILi3ENS5_IJNS4_1CILi2EEESB_NSA_ILi1EEEEEENS1_32KernelTmaWarpSpecializedPingpongEEENS5_IJNSA_ILi64EEENSA_ILi128EEESH_EEENS_12float_e4m3_tENS5_IJlSC_lEEESJ_SK_NS4_8TiledMMAINS4_8MMA_AtomIJNS4_4SM904GMMA31MMA_64x128x32_F32E4M3E4M3_SS_TNILNSO_7ScaleInE1ELSQ_1EEEEEENS4_6LayoutINS5_IJSC_SC_SC_EEENS5_IJNSA_ILi0EEESV_SV_EEEEENS5_IJNS4_10UnderscoreESY_SY_EEEEENS4_23SM90_TMA_LOAD_MULTICASTENS4_14ComposedLayoutINS4_7SwizzleILi3ELi4ELi3EEENS4_18smem_ptr_flag_bitsILi8EEENST_INS5_IJNSA_ILi8EEESH_EEENS5_IJSH_SC_EEEEEEEvNS4_8identityES11_S1B_vS1C_EENS_8epilogue10collective6detail29Sm90TmaWarpSpecializedAdapterINS1F_15DefaultEpilogueISJ_SK_SK_NS1E_6thread17LinearCombinationISJ_Li1EffLNS1J_9ScaleType4KindE0ELNS_15FloatRoundStyleE2ESJ_EENS1_15EpilogueDefaultEEEEEvvEEEEvNT_6ParamsE:
[----:B------:R-:W-:Y:S01]  /*0000*/  LDC R1, c[0x0][0x28] ;  /* 0x00000a00ff017b82 */ /* 0x000fe20000000800 */
[----:B------:R-:W0:Y:S01]  /*0010*/  S2R R11, SR_TID.X ;  /* 0x00000000000b7919 */ /* 0x000e220000002100 */
[----:B------:R-:W-:Y:S01]  /*0020*/  ELECT P0, URZ, PT ;  /* 0x00000000003f782f */ /* 0x000fe20003800000 */
[----:B------:R-:W-:Y:S01]  /*0030*/  BSSY B0, `(.L_x_0) ;  /* 0x000000f000007945 */ /* 0x000fe20003800000 */
[--C-:B0-----:R-:W-:Y:S02]  /*0040*/  SHF.R.U32.HI R0, RZ, 0x5, R11.reuse ;  /* 0x00000005ff007819 */ /* 0x101fe4000001160b */
[----:B------:R-:W-:-:S03]  /*0050*/  SHF.R.U32.HI R5, RZ, 0x7, R11 ;  /* 0x00000007ff057819 */ /* 0x000fc6000001160b */
[----:B------:R-:W0:Y:S04]  /*0060*/  SHFL.IDX PT, R2, R0, RZ, 0x1f ;  /* 0x00001fff00027589 */ /* 0x000e2800000e0000 */
[----:B------:R1:W2:Y:S01]  /*0070*/  SHFL.IDX PT, R6, R5, RZ, 0x1f ;  /* 0x00001fff05067589 */ /* 0x0002a200000e0000 */
[----:B0-----:R-:W-:-:S13]  /*0080*/  ISETP.NE.OR P0, PT, R2, RZ, !P0 ;  /* 0x000000ff0200720c */ /* 0x001fda0004705670 */
[----:B-12---:R-:W-:Y:S05]  /*0090*/  @P0 BRA `(.L_x_1) ;  /* 0x0000000000200947 */ /* 0x006fea0003800000 */
[----:B------:R-:W-:Y:S02]  /*00a0*/  ULDC.64 UR4, c[0x0][0x198] ;  /* 0x0000660000047ab9 */ /* 0x000fe40000000a00 */
[----:B------:R-:W-:Y:S02]  /*00b0*/  UIADD3 UR6, UP0, UR4, 0xf0, URZ ;  /* 0x000000f004067890 */ /* 0x000fe4000ff1e03f */
[----:B------:R-:W-:Y:S02]  /*00c0*/  UIADD3 UR4, UP1, UR4, 0x1f0, URZ ;  /* 0x000001f004047890 */ /* 0x000fe4000ff3e03f */
[----:B------:R-:W-:Y:S02]  /*00d0*/  UIADD3.X UR7, URZ, UR5, URZ, UP0, !UPT ;  /* 0x000000053f077290 */ /* 0x000fe400087fe43f */
[----:B------:R-:W-:-:S07]  /*00e0*/  UIADD3.X UR5, URZ, UR5, URZ, UP1, !UPT ;  /* 0x000000053f057290 */ /* 0x000fce0008ffe43f */
[----:B------:R0:W-:Y:S02]  /*00f0*/  UTMACCTL.PF [UR6] ;  /* 0x00000000060079b9 */ /* 0x0001e40008040000 */
[----:B------:R0:W-:Y:S02]  /*0100*/  UTMACCTL.PF [UR4] ;  /* 0x00000000040079b9 */ /* 0x0001e40008040000 */
[----:B0-----:R-:W-:Y:S01]  /*0110*/  NOP ;  /* 0x0000000000007918 */ /* 0x001fe20000000000 */
.L_x_1:
[----:B------:R-:W-:Y:S05]  /*0120*/  BSYNC B0 ;  /* 0x0000000000007941 */ /* 0x000fea0003800000 */
.L_x_0:
[----:B------:R-:W0:Y:S02]  /*0130*/  SHFL.IDX PT, R7, R0, RZ, 0x1f ;  /* 0x00001fff00077589 */ /* 0x000e2400000e0000 */
[----:B0-----:R-:W-:-:S13]  /*0140*/  ISETP.NE.AND P0, PT, R7, RZ, PT ;  /* 0x000000ff0700720c */ /* 0x001fda0003f05270 */
[----:B------:R-:W-:Y:S05]  /*0150*/  @P0 BRA `(.L_x_2) ;  /* 0x0000000000500947 */ /* 0x000fea0003800000 */
[----:B------:R-:W0:Y:S01]  /*0160*/  S2UR UR8, SR_CgaCtaId ;  /* 0x00000000000879c3 */ /* 0x000e220000008800 */
[----:B------:R-:W-:Y:S01]  /*0170*/  UMOV UR4, 0x400 ;  /* 0x0000040000047882 */ /* 0x000fe20000000000 */
[----:B------:R-:W-:Y:S01]  /*0180*/  UMOV UR5, 0x1 ;  /* 0x0000000100057882 */ /* 0x000fe20000000000 */
[----:B------:R-:W-:Y:S01]  /*0190*/  UMOV UR6, 0x3 ;  /* 0x0000000300067882 */ /* 0x000fe20000000000 */
[----:B------:R-:W-:Y:S01]  /*01a0*/  ELECT P0, URZ, PT ;  /* 0x00000000003f782f */ /* 0x000fe20003800000 */
[----:B------:R-:W-:-:S04]  /*01b0*/  UIADD3 UR6, -UR6, 0x100000, URZ ;  /* 0x0010000006067890 */ /* 0x000fc8000fffe13f */
[----:B------:R-:W-:Y:S02]  /*01c0*/  USHF.L.U32 UR7, UR6, 0xb, URZ ;  /* 0x0000000b06077899 */ /* 0x000fe4000800063f */
[----:B------:R-:W-:Y:S02]  /*01d0*/  USHF.L.U32 UR6, UR6, 0x1, URZ ;  /* 0x0000000106067899 */ /* 0x000fe4000800063f */
[----:B0-----:R-:W-:Y:S02]  /*01e0*/  ULEA UR8, UR8, UR4, 0x18 ;  /* 0x0000000408087291 */ /* 0x001fe4000f8ec03f */
[----:B------:R-:W-:-:S04]  /*01f0*/  UIADD3 UR4, -UR5, 0x100000, URZ ;  /* 0x0010000005047890 */ /* 0x000fc8000fffe13f */
[----:B------:R-:W-:Y:S02]  /*0200*/  USHF.L.U32 UR5, UR4, 0xb, URZ ;  /* 0x0000000b04057899 */ /* 0x000fe4000800063f */
[----:B------:R-:W-:Y:S01]  /*0210*/  USHF.L.U32 UR4, UR4, 0x1, URZ ;  /* 0x0000000104047899 */ /* 0x000fe2000800063f */
[----:B------:R-:W0:Y:S11]  /*0220*/  FENCE.VIEW.ASYNC.S ;  /* 0x00000000000073c6 */ /* 0x000e360000000000 */
[----:B0-----:R0:W1:Y:S01]  /*0230*/  SYNCS.EXCH.64 URZ, [UR8], UR4 ;  /* 0x00000004083f75b2 */ /* 0x0010620008000100 */
[----:B------:R0:W2:Y:S01]  /*0240*/  SYNCS.EXCH.64 URZ, [UR8+0x18], UR6 ;  /* 0x00001806083f75b2 */ /* 0x0000a20008000100 */
[----:B------:R0:W3:Y:S01]  /*0250*/  SYNCS.EXCH.64 URZ, [UR8+0x8], UR4 ;  /* 0x00000804083f75b2 */ /* 0x0000e20008000100 */
[----:B------:R0:W4:Y:S01]  /*0260*/  SYNCS.EXCH.64 URZ, [UR8+0x20], UR6 ;  /* 0x00002006083f75b2 */ /* 0x0001220008000100 */
[----:B------:R0:W0:Y:S01]  /*0270*/  SYNCS.EXCH.64 URZ, [UR8+0x10], UR4 ;  /* 0x00001004083f75b2 */ /* 0x0000220008000100 */
[----:B------:R0:W0:Y:S01]  /*0280*/  SYNCS.EXCH.64 URZ, [UR8+0x28], UR6 ;  /* 0x00002806083f75b2 */ /* 0x0000220008000100 */
[----:B------:R-:W-:Y:S01]  /*0290*/  NOP ;  /* 0x0000000000007918 */ /* 0x000fe20000000000 */
.L_x_2:
[----:B------:R-:W5:Y:S01]  /*02a0*/  SHFL.IDX PT, R3, R0, RZ, 0x1f ;  /* 0x00001fff00037589 */ /* 0x000f6200000e0000 */
[----:B------:R-:W-:Y:S01]  /*02b0*/  SHF.R.S32.HI R4, RZ, 0x1f, R11 ;  /* 0x0000001fff047819 */ /* 0x000fe2000001140b */
[----:B------:R-:W1:Y:S01]  /*02c0*/  S2UR UR13, SR_CTAID.X ;  /* 0x00000000000d79c3 */ /* 0x000e620000002500 */
[----:B------:R-:W-:Y:S01]  /*02d0*/  ELECT P0, URZ, PT ;  /* 0x00000000003f782f */ /* 0x000fe20003800000 */
[----:B------:R1:W2:Y:S01]  /*02e0*/  SHFL.IDX PT, R8, R0, RZ, 0x1f ;  /* 0x00001fff00087589 */ /* 0x0002a200000e0000 */
[----:B------:R-:W-:Y:S02]  /*02f0*/  LEA.HI R4, R4, R11, RZ, 0x7 ;  /* 0x0000000b04047211 */ /* 0x000fe400078f38ff */
[----:B------:R-:W-:Y:S01]  /*0300*/  ELECT P1, URZ, PT ;  /* 0x00000000003f782f */ /* 0x000fe20003820000 */
[----:B------:R-:W-:Y:S01]  /*0310*/  NOP ;  /* 0x0000000000007918 */ /* 0x000fe20000000000 */
[----:B------:R-:W3:Y:S01]  /*0320*/  S2R R16, SR_CTAID.Y ;  /* 0x0000000000107919 */ /* 0x000ee20000002600 */
[----:B------:R-:W-:Y:S01]  /*0330*/  LOP3.LUT R4, R4, 0xffffff80, RZ, 0xc0, !PT ;  /* 0xffffff8004047812 */ /* 0x000fe200078ec0ff */
[----:B0-----:R-:W-:Y:S01]  /*0340*/  ULDC UR4, c[0x0][0x150] ;  /* 0x0000540000047ab9 */ /* 0x001fe20000000800 */
[----:B------:R-:W0:Y:S01]  /*0350*/  LDC R12, c[0x0][0x144] ;  /* 0x00005100ff0c7b82 */ /* 0x000e220000000800 */
[----:B------:R4:W0:Y:S01]  /*0360*/  SHFL.IDX PT, R14, R5, RZ, 0x1f ;  /* 0x00001fff050e7589 */ /* 0x00082200000e0000 */
[----:B------:R-:W-:Y:S01]  /*0370*/  UMOV UR12, 0x80 ;  /* 0x00000080000c7882 */ /* 0x000fe20000000000 */
[----:B------:R-:W-:Y:S01]  /*0380*/  IMAD.IADD R10, R11, 0x1, -R4 ;  /* 0x000000010b0a7824 */ /* 0x000fe200078e0a04 */
[----:B------:R-:W-:Y:S01]  /*0390*/  NOP ;  /* 0x0000000000007918 */ /* 0x000fe20000000000 */
[C---:B------:R-:W-:Y:S01]  /*03a0*/  VIADD R38, R6.reuse, 0xffffffff ;  /* 0xffffffff06267836 */ /* 0x040fe20000000000 */
[----:B------:R-:W-:-:S02]  /*03b0*/  ISETP.NE.AND P4, PT, R6, RZ, PT ;  /* 0x000000ff0600720c */ /* 0x000fc40003f85270 */
[----:B------:R-:W-:Y:S01]  /*03c0*/  SHF.R.S32.HI R19, RZ, 0x1f, R10 ;  /* 0x0000001fff137819 */ /* 0x000fe2000001140a */
[----:B------:R-:W0:Y:S01]  /*03d0*/  LDC R13, c[0x0][0x140] ;  /* 0x00005000ff0d7b82 */ /* 0x000e220000000800 */
[----:B------:R-:W-:Y:S02]  /*03e0*/  ISETP.GE.U32.AND P6, PT, R38, 0x2, PT ;  /* 0x000000022600780c */ /* 0x000fe40003fc6070 */
[----:B-----5:R-:W-:Y:S02]  /*03f0*/  ISETP.NE.OR P0, PT, R3, RZ, !P0 ;  /* 0x000000ff0300720c */ /* 0x020fe40004705670 */
[----:B------:R-:W-:Y:S02]  /*0400*/  LEA.HI R3, R19, R10, RZ, 0x3 ;  /* 0x0000000a13037211 */ /* 0x000fe400078f18ff */
[----:B-1----:R-:W-:Y:S01]  /*0410*/  I2FP.F32.U32 R4, UR13 ;  /* 0x0000000d00047c45 */ /* 0x002fe20008201000 */
[----:B------:R-:W1:Y:S01]  /*0420*/  LDC R27, c[0x0][0x148] ;  /* 0x00005200ff1b7b82 */ /* 0x000e620000000800 */
[----:B------:R-:W-:-:S02]  /*0430*/  SHF.R.S32.HI R0, RZ, 0x3, R3 ;  /* 0x00000003ff007819 */ /* 0x000fc40000011403 */
[----:B--2---:R-:W-:Y:S01]  /*0440*/  ISETP.NE.OR P1, PT, R8, RZ, !P1 ;  /* 0x000000ff0800720c */ /* 0x004fe20004f25670 */
[----:B------:R-:W-:Y:S01]  /*0450*/  FMUL R9, R4, UR4 ;  /* 0x0000000404097c20 */ /* 0x000fe20008400000 */
[----:B------:R-:W-:Y:S01]  /*0460*/  SHF.R.S32.HI R3, RZ, 0x1f, R3 ;  /* 0x0000001fff037819 */ /* 0x000fe20000011403 */
[----:B------:R-:W-:Y:S01]  /*0470*/  ULDC UR4, c[0x0][0x154] ;  /* 0x0000550000047ab9 */ /* 0x000fe20000000800 */
[----:B------:R-:W-:Y:S01]  /*0480*/  SHF.R.S32.HI R8, RZ, 0x1f, R7 ;  /* 0x0000001fff087819 */ /* 0x000fe20000011407 */
[----:B------:R-:W-:Y:S01]  /*0490*/  VOTEU.ALL UP1, P0 ;  /* 0x00000000003f7886 */ /* 0x000fe20000020000 */
[----:B------:R-:W-:Y:S01]  /*04a0*/  LEA.HI R4, R3, R0, RZ, 0x2 ;  /* 0x0000000003047211 */ /* 0x000fe200078f10ff */
[----:B------:R-:W2:Y:S01]  /*04b0*/  F2I.U32.TRUNC.NTZ R9, R9 ;  /* 0x0000000900097305 */ /* 0x000ea2000020f000 */
[----:B------:R-:W-:Y:S01]  /*04c0*/  LEA.HI R8, R8, R7, RZ, 0x2 ;  /* 0x0000000708087211 */ /* 0x000fe200078f10ff */
[----:B------:R-:W-:Y:S01]  /*04d0*/  VOTEU.ALL UP0, P0 ;  /* 0x00000000003f7886 */ /* 0x000fe20000000000 */
[----:B------:R-:W-:Y:S01]  /*04e0*/  SHF.R.S32.HI R3, RZ, 0x1f, R2 ;  /* 0x0000001fff037819 */ /* 0x000fe20000011402 */
[----:B------:R-:W5:Y:S01]  /*04f0*/  @!UP1 S2UR UR7, SR_CgaCtaId ;  /* 0x00000000000799c3 */ /* 0x000f620000008800 */
[----:B----4-:R-:W-:Y:S01]  /*0500*/  LOP3.LUT R5, R4, 0xfffffffc, RZ, 0xc0, !PT ;  /* 0xfffffffc04057812 */ /* 0x010fe200078ec0ff */
[----:B------:R-:W-:Y:S01]  /*0510*/  VOTEU.ALL UP2, P1 ;  /* 0x00000000003f7886 */ /* 0x000fe20000840000 */
[----:B------:R-:W-:Y:S01]  /*0520*/  LOP3.LUT R8, R8, 0x3ffffffc, RZ, 0xc0, !PT ;  /* 0x3ffffffc08087812 */ /* 0x000fe200078ec0ff */
[----:B------:R-:W-:Y:S01]  /*0530*/  @!UP1 UMOV UR6, 0x400 ;  /* 0x0000040000069882 */ /* 0x000fe20000000000 */
[----:B------:R-:W-:Y:S01]  /*0540*/  LEA.HI R3, R3, R2, RZ, 0x2 ;  /* 0x0000000203037211 */ /* 0x000fe200078f10ff */
[----:B------:R-:W-:Y:S01]  /*0550*/  IMAD.IADD R5, R0, 0x1, -R5 ;  /* 0x0000000100057824 */ /* 0x000fe200078e0a05 */
[----:B------:R-:W-:Y:S01]  /*0560*/  @!UP2 UMOV UR9, 0x400 ;  /* 0x000004000009a882 */ /* 0x000fe20000000000 */
[----:B------:R-:W-:Y:S01]  /*0570*/  IMAD.IADD R8, R7, 0x1, -R8 ;  /* 0x0000000107087824 */ /* 0x000fe200078e0a08 */
[----:B------:R-:W-:Y:S01]  /*0580*/  LOP3.LUT R3, R3, 0xfffffffc, RZ, 0xc0, !PT ;  /* 0xfffffffc03037812 */ /* 0x000fe200078ec0ff */
[----:B------:R-:W4:Y:S01]  /*0590*/  @!UP2 S2UR UR10, SR_CgaCtaId ;  /* 0x00000000000aa9c3 */ /* 0x000f220000008800 */
[----:B--2---:R-:W-:Y:S01]  /*05a0*/  IMAD.MOV R9, RZ, RZ, -R9 ;  /* 0x000000ffff097224 */ /* 0x004fe200078e0a09 */
[----:B------:R-:W-:Y:S01]  /*05b0*/  VOTEU.ALL UP3, P1 ;  /* 0x00000000003f7886 */ /* 0x000fe20000860000 */
[----:B------:R-:W-:Y:S01]  /*05c0*/  IMAD R5, R8, 0x4, R5 ;  /* 0x0000000408057824 */ /* 0x000fe200078e0205 */
[----:B------:R-:W-:Y:S01]  /*05d0*/  VOTEU.ALL UP4, P1 ;  /* 0x00000000003f7886 */ /* 0x000fe20000880000 */
[----:B------:R-:W-:Y:S01]  /*05e0*/  IMAD.IADD R18, R2, 0x1, -R3 ;  /* 0x0000000102127824 */ /* 0x000fe200078e0a03 */
[----:B---3--:R-:W-:Y:S01]  /*05f0*/  I2FP.F32.U32 R2, R16 ;  /* 0x0000001000027245 */ /* 0x008fe20000201000 */
[----:B0-----:R-:W-:Y:S01]  /*0600*/  IMAD R25, R12, R9, UR13 ;  /* 0x0000000d0c197e24 */ /* 0x001fe2000f8e0209 */
[C---:B------:R-:W-:Y:S01]  /*0610*/  LEA.HI R0, R5.reuse, R5, RZ, 0x1 ;  /* 0x0000000505007211 */ /* 0x040fe200078f08ff */
[C---:B------:R-:W-:Y:S01]  /*0620*/  IMAD.SHL.U32 R12, R5.reuse, 0x4, RZ ;  /* 0x00000004050c7824 */ /* 0x040fe200078e00ff */
[----:B------:R-:W-:Y:S01]  /*0630*/  VOTEU.ALL UP5, P1 ;  /* 0x00000000003f7886 */ /* 0x000fe200008a0000 */
[----:B------:R-:W-:Y:S01]  /*0640*/  FMUL R2, R2, UR4 ;  /* 0x0000000402027c20 */ /* 0x000fe20008400000 */
[----:B------:R-:W-:Y:S01]  /*0650*/  LOP3.LUT R0, R0, 0xfffffffe, RZ, 0xc0, !PT ;  /* 0xfffffffe00007812 */ /* 0x000fe200078ec0ff */
[----:B------:R-:W-:Y:S01]  /*0660*/  UMOV UR4, 0x20 ;  /* 0x0000002000047882 */ /* 0x000fe20000000000 */
[----:B-----5:R-:W-:Y:S01]  /*0670*/  @!UP1 ULEA UR8, UR7, UR6, 0x18 ;  /* 0x0000000607089291 */ /* 0x020fe2000f8ec03f */
[----:B------:R-:W-:Y:S01]  /*0680*/  LOP3.LUT R12, R5, 0xc, R12, 0x78, !PT ;  /* 0x0000000c050c7812 */ /* 0x000fe200078e780c */
[----:B------:R-:W-:-:S04]  /*0690*/  @!UP1 UIADD3 UR4, -UR4, 0x100000, URZ ;  /* 0x0010000004049890 */ /* 0x000fc8000fffe13f */
[----:B------:R-:W-:Y:S02]  /*06a0*/  @!UP1 USHF.L.U32 UR5, UR4, 0xb, URZ ;  /* 0x0000000b04059899 */ /* 0x000fe4000800063f */
[----:B------:R-:W-:Y:S01]  /*06b0*/  @!UP1 USHF.L.U32 UR4, UR4, 0x1, URZ ;  /* 0x0000000104049899 */ /* 0x000fe2000800063f */
[----:B------:R-:W-:Y:S01]  /*06c0*/  IMAD.IADD R0, R5, 0x1, -R0 ;  /* 0x0000000105007824 */ /* 0x000fe200078e0a00 */
[----:B------:R-:W0:Y:S01]  /*06d0*/  F2I.U32.TRUNC.NTZ R2, R2 ;  /* 0x0000000200027305 */ /* 0x000e22000020f000 */
[----:B------:R-:W-:-:S04]  /*06e0*/  @!UP2 UIADD3 UR6, -UR12, 0x100000, URZ ;  /* 0x001000000c06a890 */ /* 0x000fc8000fffe13f */
[----:B------:R-:W-:Y:S02]  /*06f0*/  @!UP2 USHF.L.U32 UR7, UR6, 0xb, URZ ;  /* 0x0000000b0607a899 */ /* 0x000fe4000800063f */
[----:B------:R-:W-:Y:S01]  /*0700*/  @!UP2 USHF.L.U32 UR6, UR6, 0x1, URZ ;  /* 0x000000010606a899 */ /* 0x000fe2000800063f */
[----:B------:R-:W-:Y:S01]  /*0710*/  ISETP.EQ.U32.AND P3, PT, R13, 0x1, PT ;  /* 0x000000010d00780c */ /* 0x000fe20003f62070 */
[----:B------:R-:W-:Y:S01]  /*0720*/  VOTEU.ALL UP1, P0 ;  /* 0x00000000003f7886 */ /* 0x000fe20000020000 */
[----:B------:R-:W-:Y:S01]  /*0730*/  ISETP.NE.AND P2, PT, R0, R25, PT ;  /* 0x000000190000720c */ /* 0x000fe20003f45270 */
[----:B------:R-:W-:Y:S01]  /*0740*/  IMAD.MOV.U32 R13, RZ, RZ, 0x1 ;  /* 0x00000001ff0d7424 */ /* 0x000fe200078e00ff */
[----:B----4-:R-:W-:Y:S01]  /*0750*/  @!UP2 ULEA UR9, UR10, UR9, 0x18 ;  /* 0x000000090a09a291 */ /* 0x010fe2000f8ec03f */
[----:B------:R-:W-:Y:S01]  /*0760*/  LOP3.LUT P0, RZ, R10, 0x7, RZ, 0xc0, !PT ;  /* 0x000000070aff7812 */ /* 0x000fe2000780c0ff */
[----:B------:R-:W-:Y:S01]  /*0770*/  VOTEU.ALL UP2, P1 ;  /* 0x00000000003f7886 */ /* 0x000fe20000840000 */
[----:B------:R-:W-:Y:S01]  /*0780*/  ISETP.NE.AND P1, PT, R18, 0x3, PT ;  /* 0x000000031200780c */ /* 0x000fe20003f25270 */
[----:B------:R-:W2:Y:S02]  /*0790*/  FENCE.VIEW.ASYNC.S ;  /* 0x00000000000073c6 */ /* 0x000ea40000000000 */
[----:B--2---:R2:W3:Y:S01]  /*07a0*/  @!UP0 SYNCS.EXCH.64 URZ, [UR8+0x60], UR4 ;  /* 0x00006004083f85b2 */ /* 0x0044e20008000100 */
[----:B------:R-:W-:-:S02]  /*07b0*/  ISETP.LT.U32.AND P0, PT, R12, 0x4, !P0 ;  /* 0x000000040c00780c */ /* 0x000fc40004701070 */
[----:B------:R-:W-:Y:S01]  /*07c0*/  ISETP.EQ.OR P1, PT, R18, RZ, !P1 ;  /* 0x000000ff1200720c */ /* 0x000fe20004f22670 */
[----:B0-----:R-:W-:Y:S01]  /*07d0*/  IMAD.MOV R24, RZ, RZ, -R2 ;  /* 0x000000ffff187224 */ /* 0x001fe200078e0a02 */
[----:B------:R-:W-:Y:S02]  /*07e0*/  R2UR UR11, R14 ;  /* 0x000000000e0b72ca */ /* 0x000fe400000e0000 */
[----:B------:R-:W-:Y:S01]  /*07f0*/  @P2 LEA.HI R0, R12, R12, RZ, 0x1 ;  /* 0x0000000c0c002211 */ /* 0x000fe200078f08ff */
[----:B-1----:R-:W-:Y:S01]  /*0800*/  IMAD R3, R27, R24, R16 ;  /* 0x000000181b037224 */ /* 0x002fe200078e0210 */
[----:B------:R-:W-:Y:S02]  /*0810*/  ISETP.EQ.AND P1, PT, R6, RZ, P1 ;  /* 0x000000ff0600720c */ /* 0x000fe40000f22270 */
[----:B------:R-:W-:Y:S02]  /*0820*/  @P2 SHF.R.S32.HI R0, RZ, 0x1, R0 ;  /* 0x00000001ff002819 */ /* 0x000fe40000011400 */
[----:B------:R-:W-:Y:S01]  /*0830*/  SEL R7, RZ, 0x1, !P1 ;  /* 0x00000001ff077807 */ /* 0x000fe20004800000 */
[----:B------:R2:W0:Y:S01]  /*0840*/  @!UP1 SYNCS.EXCH.64 URZ, [UR8+0x68], UR4 ;  /* 0x00006804083f95b2 */ /* 0x0004220008000100 */
[----:B------:R-:W-:Y:S01]  /*0850*/  @P2 ISETP.NE.AND P5, PT, R0, R3, PT ;  /* 0x000000030000220c */ /* 0x000fe20003fa5270 */
[----:B------:R-:W-:Y:S01]  /*0860*/  NOP ;  /* 0x0000000000007918 */ /* 0x000fe20000000000 */
[----:B------:R-:W-:-:S02]  /*0870*/  SEL R0, RZ, 0x1, !P0 ;  /* 0x00000001ff007807 */ /* 0x000fc40004000000 */
[----:B------:R-:W-:Y:S02]  /*0880*/  @P2 SEL R13, RZ, 0x1, P5 ;  /* 0x00000001ff0d2807 */ /* 0x000fe40002800000 */
[----:B------:R-:W-:Y:S02]  /*0890*/  SEL R7, R7, 0x2, P6 ;  /* 0x0000000207077807 */ /* 0x000fe40003000000 */
[----:B------:R-:W-:Y:S01]  /*08a0*/  LOP3.LUT R13, R13, R0, RZ, 0xc0, !PT ;  /* 0x000000000d0d7212 */ /* 0x000fe200078ec0ff */
[----:B------:R2:W1:Y:S01]  /*08b0*/  @!UP2 SYNCS.EXCH.64 URZ, [UR9+0x40], UR6 ;  /* 0x00004006093fa5b2 */ /* 0x0004620008000100 */
[----:B------:R2:W4:Y:S01]  /*08c0*/  @!UP3 SYNCS.EXCH.64 URZ, [UR9+0x48], UR6 ;  /* 0x00004806093fb5b2 */ /* 0x0005220008000100 */
[----:B------:R2:W0:Y:S01]  /*08d0*/  @!UP4 SYNCS.EXCH.64 URZ, [UR9+0x50], UR6 ;  /* 0x00005006093fc5b2 */ /* 0x0004220008000100 */
[----:B------:R2:W0:Y:S01]  /*08e0*/  @!UP5 SYNCS.EXCH.64 URZ, [UR9+0x58], UR6 ;  /* 0x00005806093fd5b2 */ /* 0x0004220008000100 */
[----:B------:R-:W-:Y:S01]  /*08f0*/  NOP ;  /* 0x0000000000007918 */ /* 0x000fe20000000000 */
[----:B--23--:R-:W-:Y:S05]  /*0900*/  @!P3 BRA `(.L_x_3) ;  /* 0x000000000008b947 */ /* 0x00cfea0003800000 */
[----:B01--4-:R-:W-:Y:S01]  /*0910*/  UCGABAR_ARV ;  /* 0x00000000000079c7 */ /* 0x013fe20008000000 */
[----:B------:R-:W-:Y:S05]  /*0920*/  BRA `(.L_x_4) ;  /* 0x0000000000047947 */ /* 0x000fea0003800000 */
.L_x_3:
[----:B01--4-:R-:W-:Y:S01]  /*0930*/  NOP ;  /* 0x0000000000007918 */ /* 0x013fe20000000000 */
.L_x_4:
[----:B------:R-:W-:Y:S01]  /*0940*/  ULDC.64 UR4, c[0x0][0x598] ;  /* 0x0001660000047ab9 */ /* 0x000fe20000000a00 */
[----:B------:R-:W-:Y:S01]  /*0950*/  ULDC.64 UR14, c[0x0][0x208] ;  /* 0x00008200000e7ab9 */ /* 0x000fe20000000a00 */
[----:B------:R-:W-:-:S04]  /*0960*/  ISETP.NE.U32.AND P0, PT, RZ, UR4, PT ;  /* 0x00000004ff007c0c */ /* 0x000fc8000bf05070 */
[----:B------:R-:W-:-:S13]  /*0970*/  ISETP.NE.AND.EX P0, PT, RZ, UR5, PT, P0 ;  /* 0x00000005ff007c0c */ /* 0x000fda000bf05300 */
[----:B------:R-:W-:Y:S05]  /*0980*/  @!P0 BRA `(.L_x_5) ;  /* 0x00000000001c8947 */ /* 0x000fea0003800000 */
[----:B------:R-:W0:Y:S02]  /*0990*/  LDC.64 R2, c[0x0][0x598] ;  /* 0x00016600ff027b82 */ /* 0x000e240000000a00 */
[----:B0-----:R-:W2:Y:S02]  /*09a0*/  LDG.E.64 R2, desc[UR14][R2.64] ;  /* 0x0000000e02027981 */ /* 0x001ea4000c1e1b00 */
[----:B--2---:R-:W-:-:S04]  /*09b0*/  ISETP.NE.U32.AND P0, PT, R2, RZ, PT ;  /* 0x000000ff0200720c */ /* 0x004fc80003f05070 */
[----:B------:R-:W-:-:S13]  /*09c0*/  ISETP.NE.AND.EX P0, PT, R3, RZ, PT, P0 ;  /* 0x000000ff0300720c */ /* 0x000fda0003f05300 */
[----:B------:R-:W-:Y:S05]  /*09d0*/  @!P0 BRA `(.L_x_5) ;  /* 0x0000000000088947 */ /* 0x000fea0003800000 */
[----:B------:R0:W5:Y:S01]  /*09e0*/  LD.E R14, desc[UR14][R2.64] ;  /* 0x0000000e020e7980 */ /* 0x000162000c101900 */
[----:B------:R-:W-:Y:S05]  /*09f0*/  BRA `(.L_x_6) ;  /* 0x0000000000207947 */ /* 0x000fea0003800000 */
.L_x_5:
[----:B------:R-:W-:Y:S02]  /*0a00*/  ULDC.64 UR4, c[0x0][0x588] ;  /* 0x0001620000047ab9 */ /* 0x000fe40000000a00 */
[----:B------:R-:W-:-:S04]  /*0a10*/  ISETP.NE.U32.AND P0, PT, RZ, UR4, PT ;  /* 0x00000004ff007c0c */ /* 0x000fc8000bf05070 */
[----:B------:R-:W-:-:S13]  /*0a20*/  ISETP.NE.AND.EX P0, PT, RZ, UR5, PT, P0 ;  /* 0x00000005ff007c0c */ /* 0x000fda000bf05300 */
[----:B------:R-:W-:Y:S05]  /*0a30*/  @!P0 BRA `(.L_x_7) ;  /* 0x00000000000c8947 */ /* 0x000fea0003800000 */
[----:B------:R-:W0:Y:S02]  /*0a40*/  LDC.64 R14, c[0x0][0x588] ;  /* 0x00016200ff0e7b82 */ /* 0x000e240000000a00 */
[----:B0-----:R1:W5:Y:S01]  /*0a50*/  LDG.E R14, desc[UR14][R14.64] ;  /* 0x0000000e0e0e7981 */ /* 0x001362000c1e1900 */
[----:B------:R-:W-:Y:S05]  /*0a60*/  BRA `(.L_x_6) ;  /* 0x0000000000047947 */ /* 0x000fea0003800000 */
.L_x_7:
[----:B------:R-:W2:Y:S02]  /*0a70*/  LDC R14, c[0x0][0x580] ;  /* 0x00016000ff0e7b82 */ /* 0x000ea40000000800 */
.L_x_6:
[----:B------:R-:W-:Y:S02]  /*0a80*/  ULDC.64 UR4, c[0x0][0x5a0] ;  /* 0x0001680000047ab9 */ /* 0x000fe40000000a00 */
[----:B------:R-:W-:-:S04]  /*0a90*/  ISETP.NE.U32.AND P0, PT, RZ, UR4, PT ;  /* 0x00000004ff007c0c */ /* 0x000fc8000bf05070 */
[----:B------:R-:W-:-:S13]  /*0aa0*/  ISETP.NE.AND.EX P0, PT, RZ, UR5, PT, P0 ;  /* 0x00000005ff007c0c */ /* 0x000fda000bf05300 */
[----:B------:R-:W-:Y:S05]  /*0ab0*/  @!P0 BRA `(.L_x_8) ;  /* 0x00000000001c8947 */ /* 0x000fea0003800000 */
[----:B0-----:R-:W0:Y:S02]  /*0ac0*/  LDC.64 R2, c[0x0][0x5a0] ;  /* 0x00016800ff027b82 */ /* 0x001e240000000a00 */
[----:B0-----:R-:W3:Y:S02]  /*0ad0*/  LDG.E.64 R2, desc[UR14][R2.64] ;  /* 0x0000000e02027981 */ /* 0x001ee4000c1e1b00 */
[----:B---3--:R-:W-:-:S04]  /*0ae0*/  ISETP.NE.U32.AND P0, PT, R2, RZ, PT ;  /* 0x000000ff0200720c */ /* 0x008fc80003f05070 */
[----:B------:R-:W-:-:S13]  /*0af0*/  ISETP.NE.AND.EX P0, PT, R3, RZ, PT, P0 ;  /* 0x000000ff0300720c */ /* 0x000fda0003f05300 */
[----:B------:R-:W-:Y:S05]  /*0b00*/  @!P0 BRA `(.L_x_8) ;  /* 0x0000000000088947 */ /* 0x000fea0003800000 */
[----:B-1----:R0:W5:Y:S01]  /*0b10*/  LD.E R15, desc[UR14][R2.64] ;  /* 0x0000000e020f7980 */ /* 0x002162000c101900 */
[----:B------:R-:W-:Y:S05]  /*0b20*/  BRA `(.L_x_9) ;  /* 0x0000000000207947 */ /* 0x000fea0003800000 */
.L_x_8:
[----:B------:R-:W-:Y:S02]  /*0b30*/  ULDC.64 UR4, c[0x0][0x590] ;  /* 0x0001640000047ab9 */ /* 0x000fe40000000a00 */
[----:B------:R-:W-:-:S04]  /*0b40*/  ISETP.NE.U32.AND P0, PT, RZ, UR4, PT ;  /* 0x00000004ff007c0c */ /* 0x000fc8000bf05070 */
[----:B------:R-:W-:-:S13]  /*0b50*/  ISETP.NE.AND.EX P0, PT, RZ, UR5, PT, P0 ;  /* 0x00000005ff007c0c */ /* 0x000fda000bf05300 */
[----:B------:R-:W-:Y:S05]  /*0b60*/  @!P0 BRA `(.L_x_10) ;  /* 0x00000000000c8947 */ /* 0x000fea0003800000 */
[----:B0-----:R-:W1:Y:S02]  /*0b70*/  LDC.64 R2, c[0x0][0x590] ;  /* 0x00016400ff027b82 */ /* 0x001e640000000a00 */
[----:B-1----:R1:W5:Y:S01]  /*0b80*/  LDG.E R15, desc[UR14][R2.64] ;  /* 0x0000000e020f7981 */ /* 0x002362000c1e1900 */
[----:B------:R-:W-:Y:S05]  /*0b90*/  BRA `(.L_x_9) ;  /* 0x0000000000047947 */ /* 0x000fea0003800000 */
.L_x_10:
[----:B-1----:R-:W3:Y:S02]  /*0ba0*/  LDC R15, c[0x0][0x584] ;  /* 0x00016100ff0f7b82 */ /* 0x002ee40000000800 */
.L_x_9:
[----:B------:R-:W4:Y:S01]  /*0bb0*/  LDC R0, c[0x0][0x65c] ;  /* 0x00019700ff007b82 */ /* 0x000f220000000800 */
[----:B------:R-:W-:Y:S01]  /*0bc0*/  ULDC UR8, c[0x0][0x28c] ;  /* 0x0000a30000087ab9 */ /* 0x000fe20000000800 */
[----:B------:R-:W-:Y:S01]  /*0bd0*/  ISETP.NE.AND P0, PT, R6, 0x2, PT ;  /* 0x000000020600780c */ /* 0x000fe20003f05270 */
[----:B------:R-:W-:Y:S01]  /*0be0*/  UIADD3 UR8, UR8, 0x7f, URZ ;  /* 0x0000007f08087890 */ /* 0x000fe2000fffe03f */
[----:B------:R-:W-:Y:S01]  /*0bf0*/  IMAD.U32 R4, RZ, RZ, UR13 ;  /* 0x0000000dff047e24 */ /* 0x000fe2000f8e00ff */
[----:B------:R-:W-:Y:S01]  /*0c00*/  UMOV UR5, URZ ;  /* 0x0000003f00057c82 */ /* 0x000fe20008000000 */
[----:B------:R-:W-:Y:S01]  /*0c10*/  UMOV UR4, URZ ;  /* 0x0000003f00047c82 */ /* 0x000fe20008000000 */
[----:B------:R-:W-:-:S04]  /*0c20*/  USHF.R.S32.HI UR9, URZ, 0x1f, UR8 ;  /* 0x0000001f3f097899 */ /* 0x000fc80008011408 */
[----:B------:R-:W-:Y:S01]  /*0c30*/  ULEA.HI UR9, UR9, UR8, URZ, 0x7 ;  /* 0x0000000809097291 */ /* 0x000fe2000f8f383f */
[----:B----4-:R-:W-:-:S13]  /*0c40*/  ISETP.NE.AND P2, PT, R0, 0x1, PT ;  /* 0x000000010000780c */ /* 0x010fda0003f45270 */
[----:B01----:R-:W0:Y:S01]  /*0c50*/  @P2 LDC R3, c[0x0][0x10] ;  /* 0x00000400ff032b82 */ /* 0x003e220000000800 */
[----:B------:R-:W-:Y:S02]  /*0c60*/  @P2 IMAD.MOV.U32 R17, RZ, RZ, RZ ;  /* 0x000000ffff112224 */ /* 0x000fe400078e00ff */
[----:B------:R-:W-:-:S05]  /*0c70*/  @P2 IMAD.MOV.U32 R5, RZ, RZ, RZ ;  /* 0x000000ffff052224 */ /* 0x000fca00078e00ff */
[----:B------:R-:W1:Y:S01]  /*0c80*/  @!P2 LDC R9, c[0x0][0xc] ;  /* 0x00000300ff09ab82 */ /* 0x000e620000000800 */
[----:B------:R-:W-:Y:S01]  /*0c90*/  ULDC UR6, c[0x0][0xc] ;  /* 0x0000030000067ab9 */ /* 0x000fe20000000800 */
[----:B------:R-:W-:Y:S02]  /*0ca0*/  ULDC UR7, c[0x0][0x10] ;  /* 0x0000040000077ab9 */ /* 0x000fe40000000800 */
[----:B------:R-:W-:-:S04]  /*0cb0*/  UIMAD.WIDE.U32 UR6, UR6, UR7, URZ ;  /* 0x00000007060672a5 */ /* 0x000fc8000f8e003f */
[----:B------:R-:W4:Y:S01]  /*0cc0*/  LDC R8, c[0x0][0x14] ;  /* 0x00000500ff087b82 */ /* 0x000f220000000800 */
[----:B0-----:R-:W-:Y:S01]  /*0cd0*/  @P2 IMAD.WIDE.U32 R2, R3, UR13, R16 ;  /* 0x0000000d03022c25 */ /* 0x001fe2000f8e0010 */
[----:B------:R-:W-:-:S03]  /*0ce0*/  USHF.R.S32.HI UR13, URZ, 0x7, UR9 ;  /* 0x000000073f0d7899 */ /* 0x000fc60008011409 */
[----:B------:R-:W-:Y:S02]  /*0cf0*/  @P2 IMAD.IADD R3, R3, 0x1, R5 ;  /* 0x0000000103032824 */ /* 0x000fe400078e0205 */
[----:B------:R-:W-:Y:S02]  /*0d00*/  IMAD.MOV.U32 R5, RZ, RZ, RZ ;  /* 0x000000ffff057224 */ /* 0x000fe400078e00ff */
[----:B-1----:R-:W-:-:S04]  /*0d10*/  @!P2 IMAD.WIDE.U32 R4, R16, R9, R4 ;  /* 0x000000091004a225 */ /* 0x002fc800078e0004 */
[----:B------:R-:W-:Y:S02]  /*0d20*/  @!P2 IMAD.MOV.U32 R2, RZ, RZ, R4 ;  /* 0x000000ffff02a224 */ /* 0x000fe400078e0004 */
[C---:B----4-:R-:W-:Y:S02]  /*0d30*/  IMAD R21, R8.reuse, UR7, RZ ;  /* 0x0000000708157c24 */ /* 0x050fe4000f8e02ff */
[----:B------:R-:W-:Y:S01]  /*0d40*/  IMAD.WIDE.U32 R8, R8, UR6, RZ ;  /* 0x0000000608087c25 */ /* 0x000fe2000f8e00ff */
[----:B------:R-:W-:-:S03]  /*0d50*/  ULDC.64 UR6, c[0x0][0x650] ;  /* 0x0001940000067ab9 */ /* 0x000fc60000000a00 */
[----:B------:R-:W-:Y:S02]  /*0d60*/  @!P2 IMAD.MOV.U32 R3, RZ, RZ, R5 ;  /* 0x000000ffff03a224 */ /* 0x000fe400078e0005 */
[----:B------:R-:W-:Y:S01]  /*0d70*/  IMAD.IADD R0, R9, 0x1, R21 ;  /* 0x0000000109007824 */ /* 0x000fe200078e0215 */
[----:B------:R-:W-:Y:S06]  /*0d80*/  @P0 BRA `(.L_x_11) ;  /* 0x0000000000200947 */ /* 0x000fec0003800000 */
[----:B------:R-:W-:Y:S01]  /*0d90*/  UISETP.GE.U32.AND UP0, UPT, UR13, 0x3, UPT ;  /* 0x000000030d00788c */ /* 0x000fe2000bf06070 */
[----:B------:R-:W-:Y:S01]  /*0da0*/  IADD3 R2, P0, R2, R8, RZ ;  /* 0x0000000802027210 */ /* 0x000fe20007f1e0ff */
[----:B------:R-:W-:-:S04]  /*0db0*/  UIMAD.WIDE.U32 UR4, UR13, -0x55555555, URZ ;  /* 0xaaaaaaab0d0478a5 */ /* 0x000fc8000f8e003f */
[----:B------:R-:W-:Y:S01]  /*0dc0*/  USHF.R.U32.HI UR5, URZ, 0x1, UR5 ;  /* 0x000000013f057899 */ /* 0x000fe20008011605 */
[----:B------:R-:W-:Y:S02]  /*0dd0*/  IMAD.X R3, R0, 0x1, R3, P0 ;  /* 0x0000000100037824 */ /* 0x000fe400000e0603 */
[----:B------:R-:W-:Y:S02]  /*0de0*/  UMOV UR4, URZ ;  /* 0x0000003f00047c82 */ /* 0x000fe40008000000 */
[----:B------:R-:W-:Y:S02]  /*0df0*/  @UP0 ULOP3.LUT UR4, UR5, 0x1, URZ, 0xc0, !UPT ;  /* 0x0000000105040892 */ /* 0x000fe4000f8ec03f */
[----:B------:R-:W-:-:S12]  /*0e00*/  UIMAD UR5, UR5, -0x3, UR13 ;  /* 0xfffffffd050578a4 */ /* 0x000fd8000f8e020d */
.L_x_11:
[----:B------:R-:W-:Y:S01]  /*0e10*/  ISETP.GE.U32.AND P0, PT, R2, UR6, PT ;  /* 0x0000000602007c0c */ /* 0x000fe2000bf06070 */
[----:B------:R-:W-:Y:S01]  /*0e20*/  IMAD.MOV.U32 R6, RZ, RZ, -0x1 ;  /* 0xffffffffff067424 */ /* 0x000fe200078e00ff */
[----:B------:R-:W-:Y:S01]  /*0e30*/  PRMT R20, RZ, 0x7610, R20 ;  /* 0x00007610ff147816 */ /* 0x000fe20000000014 */
[----:B------:R-:W-:Y:S01]  /*0e40*/  IMAD.MOV.U32 R5, RZ, RZ, -0x1 ;  /* 0xffffffffff057424 */ /* 0x000fe200078e00ff */
[----:B------:R-:W-:Y:S01]  /*0e50*/  ISETP.GE.U32.AND.EX P0, PT, R3, UR7, PT, P0 ;  /* 0x0000000703007c0c */ /* 0x000fe2000bf06100 */
[----:B------:R-:W-:-:S12]  /*0e60*/  IMAD.MOV.U32 R4, RZ, RZ, -0x1 ;  /* 0xffffffffff047424 */ /* 0x000fd800078e00ff */
[----:B------:R-:W-:Y:S05]  /*0e70*/  @P0 BRA `(.L_x_12) ;  /* 0x0000000400240947 */ /* 0x000fea0003800000 */
[----:B------:R-:W0:Y:S01]  /*0e80*/  LDC.64 R30, c[0x0][0x628] ;  /* 0x00018a00ff1e7b82 */ /* 0x000e220000000a00 */
[----:B------:R-:W-:Y:S02]  /*0e90*/  IMAD.MOV.U32 R4, RZ, RZ, R2 ;  /* 0x000000ffff047224 */ /* 0x000fe400078e0002 */
[----:B------:R-:W-:-:S05]  /*0ea0*/  IMAD.MOV.U32 R5, RZ, RZ, R3 ;  /* 0x000000ffff057224 */ /* 0x000fca00078e0003 */
[----:B------:R-:W1:Y:S08]  /*0eb0*/  LDC R6, c[0x0][0x630] ;  /* 0x00018c00ff067b82 */ /* 0x000e700000000800 */
[----:B------:R-:W4:Y:S01]  /*0ec0*/  LDC.64 R32, c[0x0][0x620] ;  /* 0x00018800ff207b82 */ /* 0x000f220000000a00 */
[----:B0-----:R-:W-:-:S04]  /*0ed0*/  ISETP.NE.U32.AND P0, PT, R30, RZ, PT ;  /* 0x000000ff1e00720c */ /* 0x001fc80003f05070 */
[----:B------:R-:W-:-:S13]  /*0ee0*/  ISETP.NE.AND.EX P0, PT, R31, RZ, PT, P0 ;  /* 0x000000ff1f00720c */ /* 0x000fda0003f05300 */
[----:B-1--4-:R-:W-:Y:S05]  /*0ef0*/  @!P0 BRA `(.L_x_13) ;  /* 0x0000000000288947 */ /* 0x012fea0003800000 */
[----:B------:R-:W0:Y:S02]  /*0f00*/  LDC R23, c[0x0][0x634] ;  /* 0x00018d00ff177b82 */ /* 0x000e240000000800 */
[----:B0-----:R-:W-:-:S05]  /*0f10*/  IADD3 R23, P0, R2, R23, RZ ;  /* 0x0000001702177210 */ /* 0x001fca0007f1e0ff */
[----:B------:R-:W-:-:S04]  /*0f20*/  IMAD.X R29, RZ, RZ, R3, P0 ;  /* 0x000000ffff1d7224 */ /* 0x000fc800000e0603 */
[----:B------:R-:W-:-:S04]  /*0f30*/  IMAD.WIDE.U32 R4, R29, R30, RZ ;  /* 0x0000001e1d047225 */ /* 0x000fc800078e00ff */
[----:B------:R-:W-:-:S04]  /*0f40*/  IMAD.WIDE.U32 R20, P0, R23, R31, R4 ;  /* 0x0000001f17147225 */ /* 0x000fc80007800004 */
[----:B------:R-:W-:-:S04]  /*0f50*/  IMAD.WIDE.U32 R4, R23, R30, RZ ;  /* 0x0000001e17047225 */ /* 0x000fc800078e00ff */
[----:B------:R-:W-:Y:S01]  /*0f60*/  IMAD.X R23, RZ, RZ, RZ, P0 ;  /* 0x000000ffff177224 */ /* 0x000fe200000e06ff */
[----:B------:R-:W-:Y:S01]  /*0f70*/  IADD3 RZ, P0, R5, R20, RZ ;  /* 0x0000001405ff7210 */ /* 0x000fe20007f1e0ff */
[----:B------:R-:W-:-:S04]  /*0f80*/  IMAD.MOV.U32 R22, RZ, RZ, R21 ;  /* 0x000000ffff167224 */ /* 0x000fc800078e0015 */
[----:B------:R-:W-:-:S08]  /*0f90*/  IMAD.WIDE.U32.X R4, R29, R31, R22, P0 ;  /* 0x0000001f1d047225 */ /* 0x000fd000000e0416 */
.L_x_13:
[----:B------:R-:W0:Y:S01]  /*0fa0*/  LDC.64 R34, c[0x0][0x640] ;  /* 0x00019000ff227b82 */ /* 0x000e220000000a00 */
[-CC-:B------:R-:W-:Y:S01]  /*0fb0*/  SHF.R.U64 R36, R4, R6.reuse, R5.reuse ;  /* 0x0000000604247219 */ /* 0x180fe20000001205 */
[----:B------:R-:W-:Y:S01]  /*0fc0*/  IMAD.MOV.U32 R39, RZ, RZ, 0x1 ;  /* 0x00000001ff277424 */ /* 0x000fe200078e00ff */
[----:B------:R-:W-:Y:S02]  /*0fd0*/  SHF.R.U32.HI R4, RZ, R6, R5 ;  /* 0x00000006ff047219 */ /* 0x000fe40000011605 */
[----:B------:R-:W-:-:S03]  /*0fe0*/  IADD3 R21, P0, RZ, -R36, RZ ;  /* 0x80000024ff157210 */ /* 0x000fc60007f1e0ff */
[----:B------:R-:W1:Y:S02]  /*0ff0*/  LDC R20, c[0x0][0x618] ;  /* 0x00018600ff147b82 */ /* 0x000e640000000800 */
[----:B------:R-:W-:-:S04]  /*1000*/  IMAD.X R5, RZ, RZ, ~R4, P0 ;  /* 0x000000ffff057224 */ /* 0x000fc800000e0e04 */
[-C--:B------:R-:W-:Y:S02]  /*1010*/  IMAD R6, R5, R32.reuse, RZ ;  /* 0x0000002005067224 */ /* 0x080fe400078e02ff */
[----:B------:R-:W4:Y:S01]  /*1020*/  LDC R23, c[0x0][0x608] ;  /* 0x00018200ff177b82 */ /* 0x000f220000000800 */
[----:B------:R-:W-:-:S04]  /*1030*/  IMAD.WIDE.U32 R4, R21, R32, R2 ;  /* 0x0000002015047225 */ /* 0x000fc800078e0002 */
[----:B------:R-:W-:-:S03]  /*1040*/  IMAD R21, R21, R33, R6 ;  /* 0x0000002115157224 */ /* 0x000fc600078e0206 */
[----:B------:R-:W2:Y:S01]  /*1050*/  LDC R26, c[0x0][0x658] ;  /* 0x00019600ff1a7b82 */ /* 0x000ea20000000800 */
[----:B------:R-:W-:Y:S01]  /*1060*/  IMAD.IADD R5, R5, 0x1, R21 ;  /* 0x0000000105057824 */ /* 0x000fe200078e0215 */
[----:B0-----:R-:W-:Y:S01]  /*1070*/  ISETP.NE.U32.AND P0, PT, R34, RZ, PT ;  /* 0x000000ff2200720c */ /* 0x001fe20003f05070 */
[----:B------:R-:W-:-:S03]  /*1080*/  IMAD.MOV.U32 R21, RZ, RZ, -0x1 ;  /* 0xffffffffff157424 */ /* 0x000fc600078e00ff */
[----:B------:R-:W-:Y:S02]  /*1090*/  ISETP.NE.AND.EX P0, PT, R35, RZ, PT, P0 ;  /* 0x000000ff2300720c */ /* 0x000fe40003f05300 */
[----:B------:R-:W0:Y:S01]  /*10a0*/  LDC R33, c[0x0][0x600] ;  /* 0x00018000ff217b82 */ /* 0x000e220000000800 */
[-CC-:B-1----:R-:W-:Y:S02]  /*10b0*/  SHF.R.U64 R31, R4, R20.reuse, R5.reuse ;  /* 0x00000014041f7219 */ /* 0x182fe40000001205 */
[----:B------:R-:W-:-:S05]  /*10c0*/  SHF.R.U32.HI R4, RZ, R20, R5 ;  /* 0x00000014ff047219 */ /* 0x000fca0000011605 */
[----:B------:R-:W1:Y:S01]  /*10d0*/  LDC R28, c[0x0][0x648] ;  /* 0x00019200ff1c7b82 */ /* 0x000e620000000800 */
[-CC-:B----4-:R-:W-:Y:S02]  /*10e0*/  SHF.R.U64 R41, R31, R23.reuse, R4.reuse ;  /* 0x000000171f297219 */ /* 0x190fe40000001204 */
[----:B------:R-:W-:-:S05]  /*10f0*/  SHF.R.U32.HI R5, RZ, R23, R4 ;  /* 0x00000017ff057219 */ /* 0x000fca0000011604 */
[----:B------:R-:W4:Y:S01]  /*1100*/  LDC R37, c[0x0][0x638] ;  /* 0x00018e00ff257b82 */ /* 0x000f220000000800 */
[-C--:B--2---:R-:W-:Y:S02]  /*1110*/  SHF.L.U32 R4, R21, R26.reuse, RZ ;  /* 0x0000001a15047219 */ /* 0x084fe400000006ff */
[--C-:B------:R-:W-:Y:S02]  /*1120*/  SHF.R.U64 R32, R41, R26, R5.reuse ;  /* 0x0000001a29207219 */ /* 0x100fe40000001205 */
[----:B------:R-:W-:Y:S02]  /*1130*/  LOP3.LUT R6, RZ, R4, RZ, 0x33, !PT ;  /* 0x00000004ff067212 */ /* 0x000fe400078e33ff */
[----:B------:R-:W-:Y:S01]  /*1140*/  SHF.R.U32.HI R5, RZ, R26, R5 ;  /* 0x0000001aff057219 */ /* 0x000fe20000011605 */
[----:B------:R-:W2:Y:S01]  /*1150*/  LDC R30, c[0x0][0x610] ;  /* 0x00018400ff1e7b82 */ /* 0x000ea20000000800 */
[----:B------:R-:W-:Y:S01]  /*1160*/  IMAD.MOV.U32 R4, RZ, RZ, R32 ;  /* 0x000000ffff047224 */ /* 0x000fe200078e0020 */
[----:B------:R-:W-:Y:S06]  /*1170*/  @!P0 BRA `(.L_x_14) ;  /* 0x0000000000288947 */ /* 0x000fec0003800000 */
[----:B------:R-:W3:Y:S02]  /*1180*/  LDC R23, c[0x0][0x64c] ;  /* 0x00019300ff177b82 */ /* 0x000ee40000000800 */
[----:B---3--:R-:W-:-:S05]  /*1190*/  IADD3 R23, P0, R32, R23, RZ ;  /* 0x0000001720177210 */ /* 0x008fca0007f1e0ff */
        /* <DEDUP_REMOVED lines=8> */
.L_x_14:
[----:B-1----:R-:W-:Y:S01]  /*1220*/  SHF.R.U64 R17, R4, R28, R5 ;  /* 0x0000001c04117219 */ /* 0x002fe20000001205 */
[----:B------:R-:W-:Y:S01]  /*1230*/  @P2 IMAD R25, R27, R24, R16 ;  /* 0x000000181b192224 */ /* 0x000fe200078e0210 */
[----:B------:R-:W-:Y:S02]  /*1240*/  SHF.L.U32 R4, R39, R26, RZ ;  /* 0x0000001a27047219 */ /* 0x000fe400000006ff */
[----:B------:R-:W-:Y:S01]  /*1250*/  LOP3.LUT R5, R41, R6, RZ, 0xc0, !PT ;  /* 0x0000000629057212 */ /* 0x000fe200078ec0ff */
[----:B0-----:R-:W-:Y:S02]  /*1260*/  VIADD R6, R33, 0xffffffff ;  /* 0xffffffff21067836 */ /* 0x001fe40000000000 */
[----:B------:R-:W-:Y:S02]  /*1270*/  IMAD.MOV R20, RZ, RZ, -R17 ;  /* 0x000000ffff147224 */ /* 0x000fe400078e0a11 */
[----:B------:R-:W-:Y:S01]  /*1280*/  IMAD R16, R4, R17, R5 ;  /* 0x0000001104107224 */ /* 0x000fe200078e0205 */
[----:B------:R-:W-:Y:S01]  /*1290*/  LOP3.LUT R17, R31, R6, RZ, 0xc0, !PT ;  /* 0x000000061f117212 */ /* 0x000fe200078ec0ff */
[----:B----4-:R-:W-:-:S02]  /*12a0*/  IMAD R4, R20, R37, R32 ;  /* 0x0000002514047224 */ /* 0x010fc400078e0220 */
[----:B--2---:R-:W-:Y:S02]  /*12b0*/  IMAD R6, R16, R30, R25 ;  /* 0x0000001e10067224 */ /* 0x004fe400078e0219 */
[----:B------:R-:W-:Y:S02]  /*12c0*/  IMAD R17, R4, R33, R17 ;  /* 0x0000002104117224 */ /* 0x000fe400078e0211 */
[----:B------:R-:W-:Y:S02]  /*12d0*/  IMAD.MOV.U32 R20, RZ, RZ, 0x1 ;  /* 0x00000001ff147424 */ /* 0x000fe400078e00ff */
[----:B------:R-:W-:Y:S01]  /*12e0*/  IMAD.MOV.U32 R4, RZ, RZ, R36 ;  /* 0x000000ffff047224 */ /* 0x000fe200078e0024 */
[----:B------:R-:W-:Y:S02]  /*12f0*/  SEL R5, R17, R6, !P2 ;  /* 0x0000000611057207 */ /* 0x000fe40005000000 */
[----:B------:R-:W-:-:S07]  /*1300*/  SEL R6, R6, R17, !P2 ;  /* 0x0000001106067207 */ /* 0x000fce0005000000 */
.L_x_12:
[----:B------:R-:W-:Y:S05]  /*1310*/  @!P3 BRA `(.L_x_15) ;  /* 0x00000000000cb947 */ /* 0x000fea0003800000 */
[----:B------:R-:W-:Y:S01]  /*1320*/  UCGABAR_WAIT ;  /* 0x0000000000007dc7 */ /* 0x000fe20008000000 */
[----:B------:R-:W-:Y:S01]  /*1330*/  CCTL.IVALL ;  /* 0x00000000ff00798f */ /* 0x000fe20002000000 */
[----:B------:R-:W-:Y:S05]  /*1340*/  BRA `(.L_x_16) ;  /* 0x0000000000047947 */ /* 0x000fea0003800000 */
.L_x_15:
[----:B------:R-:W-:Y:S06]  /*1350*/  BAR.SYNC.DEFER_BLOCKING 0x0 ;  /* 0x0000000000007b1d */ /* 0x000fec0000010000 */
.L_x_16:
[----:B------:R-:W-:Y:S05]  /*1360*/  @!P4 BRA `(.L_x_17) ;  /* 0x0000006c00c8c947 */ /* 0x000fea0003800000 */
[----:B------:R-:W-:-:S13]  /*1370*/  ISETP.GT.U32.AND P0, PT, R38, 0x1, PT ;  /* 0x000000012600780c */ /* 0x000fda0003f04070 */
[----:B------:R-:W-:Y:S05]  /*1380*/  @P0 EXIT ;  /* 0x000000000000094d */ /* 0x000fea0003800000 */
.L_x_18:
[----:B------:R-:W-:-:S08]  /*1390*/  NOP ;  /* 0x0000000000007918 */ /* 0x000fd00000000000 */
[----:B------:R-:W0:Y:S02]  /*13a0*/  USETMAXREG.TRY_ALLOC.CTAPOOL UP0, 0xe8 ;  /* 0x000000e8000079c8 */ /* 0x000e240008000600 */
[----:B0-----:R-:W-:-:S13]  /*13b0*/  PLOP3.LUT P0, PT, PT, PT, UP0, 0x80, 0x0 ;  /* 0x000000000000781c */ /* 0x001fda0003f0f008 */
[----:B------:R-:W-:Y:S05]  /*13c0*/  @!P0 BRA `(.L_x_18) ;  /* 0xfffffffc00f08947 */ /* 0x000fea000383ffff */
[----:B------:R-:W-:-:S13]  /*13d0*/  LOP3.LUT P0, RZ, R20, 0xff, RZ, 0xc0, !PT ;  /* 0x000000ff14ff7812 */ /* 0x000fda000780c0ff */
[----:B------:R-:W-:Y:S05]  /*13e0*/  @!P0 EXIT ;  /* 0x000000000000894d */ /* 0x000fea0003800000 */
[----:B------:R-:W0:Y:S01]  /*13f0*/  S2UR UR6, SR_CgaCtaId ;  /* 0x00000000000679c3 */ /* 0x000e220000008800 */
[CC--:B------:R-:W-:Y:S01]  /*1400*/  LEA.HI R11, R19.reuse, R10.reuse, RZ, 0x2 ;  /* 0x0000000a130b7211 */ /* 0x0c0fe200078f10ff */
[----:B------:R-:W-:Y:S01]  /*1410*/  UIADD3 UR7, UR11, -0x1, URZ ;  /* 0xffffffff0b077890 */ /* 0x000fe2000fffe03f */
[----:B------:R-:W-:Y:S01]  /*1420*/  LEA.HI R19, R19, R10, RZ, 0x5 ;  /* 0x0000000a13137211 */ /* 0x000fe200078f28ff */
[----:B------:R-:W-:Y:S01]  /*1430*/  UMOV UR9, 0x400 ;  /* 0x0000040000097882 */ /* 0x000fe20000000000 */
[--C-:B------:R-:W-:Y:S01]  /*1440*/  SHF.R.S32.HI R18, RZ, 0x2, R11.reuse ;  /* 0x00000002ff127819 */ /* 0x100fe2000001140b */
[----:B------:R-:W-:Y:S01]  /*1450*/  UISETP.LT.AND UP0, UPT, UR13, 0x1, UPT ;  /* 0x000000010d00788c */ /* 0x000fe2000bf01270 */
[----:B------:R-:W-:Y:S01]  /*1460*/  SHF.R.S32.HI R17, RZ, 0x1f, R11 ;  /* 0x0000001fff117819 */ /* 0x000fe2000001140b */
[----:B------:R-:W-:Y:S01]  /*1470*/  USHF.L.U32 UR21, UR13, 0x1, URZ ;  /* 0x000000010d157899 */ /* 0x000fe2000800063f */
[----:B------:R-:W-:Y:S01]  /*1480*/  LOP3.LUT R11, R11, 0xfffffffc, RZ, 0xc0, !PT ;  /* 0xfffffffc0b0b7812 */ /* 0x000fe200078ec0ff */
[----:B------:R-:W-:Y:S01]  /*1490*/  USEL UR10, UR13, 0x1, UP0 ;  /* 0x000000010d0a7887 */ /* 0x000fe20008000000 */
[----:B------:R-:W-:Y:S01]  /*14a0*/  LEA.HI R17, R17, R18, RZ, 0x3 ;  /* 0x0000001211117211 */ /* 0x000fe200078f18ff */
[----:B------:R-:W-:Y:S01]  /*14b0*/  UISETP.NE.AND UP0, UPT, UR7, URZ, UPT ;  /* 0x0000003f0700728c */ /* 0x000fe2000bf05270 */
[----:B------:R-:W-:Y:S01]  /*14c0*/  LOP3.LUT R148, R7, 0x1, RZ, 0xfc, !PT ;  /* 0x0000000107947812 */ /* 0x000fe200078efcff */
[----:B------:R-:W-:Y:S01]  /*14d0*/  IMAD.IADD R16, R10, 0x1, -R11 ;  /* 0x000000010a107824 */ /* 0x000fe200078e0a0b */
[----:B------:R-:W-:Y:S01]  /*14e0*/  LOP3.LUT R17, R17, 0xfffffff8, RZ, 0xc0, !PT ;  /* 0xfffffff811117812 */ /* 0x000fe200078ec0ff */
[----:B------:R-:W-:-:S04]  /*14f0*/  UIADD3 UR10, -UR10, UR13, URZ ;  /* 0x0000000d0a0a7290 */ /* 0x000fc8000fffe13f */
[----:B------:R-:W-:Y:S01]  /*1500*/  IMAD.IADD R18, R18, 0x1, -R17 ;  /* 0x0000000112127824 */ /* 0x000fe200078e0a11 */
[----:B------:R-:W-:Y:S01]  /*1510*/  SHF.R.S32.HI R17, RZ, 0x5, R19 ;  /* 0x00000005ff117819 */ /* 0x000fe20000011413 */
[----:B0-----:R-:W-:-:S03]  /*1520*/  ULEA UR9, UR6, UR9, 0x18 ;  /* 0x0000000906097291 */ /* 0x001fc6000f8ec03f */
[--C-:B------:R-:W-:Y:S01]  /*1530*/  SHF.R.S32.HI R19, RZ, 0x1f, R18.reuse ;  /* 0x0000001fff137819 */ /* 0x100fe20000011412 */
[----:B------:R-:W-:Y:S01]  /*1540*/  USHF.L.U32 UR6, UR7, 0x3, URZ ;  /* 0x0000000307067899 */ /* 0x000fe2000800063f */
[C-C-:B------:R-:W-:Y:S01]  /*1550*/  IMAD R20, R17.reuse, -0x10, -R18.reuse ;  /* 0xfffffff011147824 */ /* 0x140fe200078e0a12 */
[----:B------:R-:W-:Y:S02]  /*1560*/  USEL UR7, URZ, 0x1, UP0 ;  /* 0x000000013f077887 */ /* 0x000fe40008000000 */
[----:B------:R-:W-:Y:S01]  /*1570*/  ULOP3.LUT UR6, UR6, 0x8, URZ, 0xc0, !UPT ;  /* 0x0000000806067892 */ /* 0x000fe2000f8ec03f */
[----:B------:R-:W-:Y:S01]  /*1580*/  IMAD.WIDE R10, R17, 0x10, R18 ;  /* 0x00000010110a7825 */ /* 0x000fe200078e0212 */
[----:B------:R-:W-:Y:S02]  /*1590*/  UIADD3 UR22, UR9, 0x40, URZ ;  /* 0x0000004009167890 */ /* 0x000fe4000fffe03f */
[----:B------:R-:W-:Y:S01]  /*15a0*/  ULOP3.LUT UR23, UR6, 0x8, URZ, 0x3c, !UPT ;  /* 0x0000000806177892 */ /* 0x000fe2000f8e3c3f */
[----:B------:R-:W-:Y:S01]  /*15b0*/  IMAD.U32 R150, RZ, RZ, UR7 ;  /* 0x00000007ff967e24 */ /* 0x000fe2000f8e00ff */
[----:B------:R-:W-:-:S02]  /*15c0*/  ULOP3.LUT UR12, UR6, 0x18, URZ, 0x3c, !UPT ;  /* 0x00000018060c7892 */ /* 0x000fc4000f8e3c3f */
[----:B------:R-:W-:Y:S01]  /*15d0*/  ULEA UR11, UR11, UR22, 0x3 ;  /* 0x000000160b0b7291 */ /* 0x000fe2000f8e183f */
[----:B------:R-:W-:Y:S02]  /*15e0*/  ULDC UR6, c[0x0][0x284] ;  /* 0x0000a10000067ab9 */ /* 0x000fe40000000800 */
[----:B------:R-:W-:-:S09]  /*15f0*/  VIADD R17, R20, UR6 ;  /* 0x0000000614117c36 */ /* 0x000fd20008000000 */
.L_x_173:
[----:B------:R-:W-:Y:S01]  /*1600*/  SHF.L.U32 R18, R150, 0x1f, RZ ;  /* 0x0000001f96127819 */ /* 0x000fe200000006ff */
[----:B------:R-:W0:Y:S01]  /*1610*/  LDC R19, c[0x0][0x28c] ;  /* 0x0000a300ff137b82 */ /* 0x000e220000000800 */
[----:B------:R-:W-:Y:S01]  /*1620*/  UMOV UR6, URZ ;  /* 0x0000003f00067c82 */ /* 0x000fe20008000000 */
[----:B------:R-:W-:Y:S01]  /*1630*/  UMOV UR20, UR5 ;  /* 0x0000000500147c82 */ /* 0x000fe20008000000 */
[----:B-1----:R-:W1:Y:S01]  /*1640*/  SYNCS.PHASECHK.TRANS64.TRYWAIT P0, [UR11+-0x8], R18 ;  /* 0xfffff812ff0075a7 */ /* 0x002e62000800014b */
[----:B0-----:R-:W-:Y:S01]  /*1650*/  ISETP.GE.AND P1, PT, R19, 0x1, PT ;  /* 0x000000011300780c */ /* 0x001fe20003f26270 */
[----:B-1-34-:R-:W-:-:S12]  /*1660*/  @!P0 BRA `(.L_x_19) ;  /* 0x0000007c00208947 */ /* 0x01afd80003800000 */
.L_x_194:
[----:B------:R-:W-:Y:S01]  /*1670*/  UMOV UR7, URZ ;  /* 0x0000003f00077c82 */ /* 0x000fe20008000000 */
[----:B------:R-:W-:Y:S01]  /*1680*/  UMOV UR8, URZ ;  /* 0x0000003f00087c82 */ /* 0x000fe20008000000 */
[----:B------:R-:W-:Y:S02]  /*1690*/  CS2R R88, SRZ ;  /* 0x0000000000587805 */ /* 0x000fe4000001ff00 */
[----:B------:R-:W-:Y:S02]  /*16a0*/  CS2R R22, SRZ ;  /* 0x0000000000167805 */ /* 0x000fe4000001ff00 */
[----:B------:R-:W-:Y:S02]  /*16b0*/  CS2R R90, SRZ ;  /* 0x00000000005a7805 */ /* 0x000fe4000001ff00 */
[----:B------:R-:W-:Y:S02]  /*16c0*/  CS2R R92, SRZ ;  /* 0x00000000005c7805 */ /* 0x000fe4000001ff00 */
[----:B------:R-:W-:-:S02]  /*16d0*/  CS2R R94, SRZ ;  /* 0x00000000005e7805 */ /* 0x000fc4000001ff00 */
[----:B------:R-:W-:Y:S02]  /*16e0*/  CS2R R96, SRZ ;  /* 0x0000000000607805 */ /* 0x000fe4000001ff00 */
        /* <DEDUP_REMOVED lines=24> */
[----:B------:R-:W-:Y:S01]  /*1870*/  CS2R R146, SRZ ;  /* 0x0000000000927805 */ /* 0x000fe2000001ff00 */
[----:B------:R-:W-:Y:S01]  /*1880*/  IMAD.MOV.U32 R149, RZ, RZ, RZ ;  /* 0x000000ffff957224 */ /* 0x000fe200078e00ff */
[----:B------:R-:W-:Y:S01]  /*1890*/  CS2R R24, SRZ ;  /* 0x0000000000187805 */ /* 0x000fe2000001ff00 */
[----:B------:R-:W-:Y:S01]  /*18a0*/  IMAD.MOV.U32 R151, RZ, RZ, RZ ;  /* 0x000000ffff977224 */ /* 0x000fe200078e00ff */
[----:B------:R-:W-:Y:S01]  /*18b0*/  CS2R R26, SRZ ;  /* 0x00000000001a7805 */ /* 0x000fe2000001ff00 */
[----:B------:R-:W-:Y:S01]  /*18c0*/  IMAD.U32 R152, RZ, RZ, UR4 ;  /* 0x00000004ff987e24 */ /* 0x000fe2000f8e00ff */
        /* <DEDUP_REMOVED lines=29> */
[----:B------:R-:W-:Y:S01]  /*1aa0*/  CS2R R86, SRZ ;  /* 0x0000000000567805 */ /* 0x000fe2000001ff00 */
[----:B------:R-:W-:Y:S06]  /*1ab0*/  @!P1 BRA `(.L_x_20) ;  /* 0x00000008006c9947 */ /* 0x000fec0003800000 */
[----:B------:R-:W-:-:S13]  /*1ac0*/  ISETP.NE.AND P1, PT, R148, 0x3, PT ;  /* 0x000000039400780c */ /* 0x000fda0003f25270 */
[----:B------:R-:W-:Y:S05]  /*1ad0*/  @!P1 BRA `(.L_x_21) ;  /* 0x0000000000049947 */ /* 0x000fea0003800000 */
[----:B------:R-:W-:Y:S01]  /*1ae0*/  BPT.TRAP 0x1 ;  /* 0x000000040000795c */ /* 0x000fe20000300000 */
.L_x_21:
[----:B------:R-:W-:Y:S01]  /*1af0*/  ULEA UR6, UR5, UR9, 0x3 ;  /* 0x0000000905067291 */ /* 0x000fe2000f8e183f */
[----:B0-----:R-:W-:-:S05]  /*1b00*/  IMAD.U32 R18, RZ, RZ, UR4 ;  /* 0x00000004ff127e24 */ /* 0x001fca000f8e00ff */
[----:B------:R-:W-:-:S04]  /*1b10*/  SHF.L.U32 R18, R18, 0x1f, RZ ;  /* 0x0000001f12127819 */ /* 0x000fc800000006ff */
[----:B------:R0:W1:Y:S01]  /*1b20*/  SYNCS.PHASECHK.TRANS64.TRYWAIT P0, [UR6], R18 ;  /* 0x00000012ff0075a7 */ /* 0x0000620008000146 */
[----:B------:R-:W-:Y:S05]  /*1b30*/  @!P1 BRA `(.L_x_22) ;  /* 0x0000000000049947 */ /* 0x000fea0003800000 */
[----:B------:R-:W-:Y:S01]  /*1b40*/  BPT.TRAP 0x1 ;  /* 0x000000040000795c */ /* 0x000fe20000300000 */
.L_x_22:
[----:B-1----:R-:W-:Y:S05]  /*1b50*/  @P0 BRA `(.L_x_23) ;  /* 0x0000000000080947 */ /* 0x002fea0003800000 */
[----:B------:R-:W1:Y:S02]  /*1b60*/  SYNCS.PHASECHK.TRANS64.TRYWAIT P0, [UR6], R18 ;  /* 0x00000012ff0075a7 */ /* 0x000e640008000146 */
[----:B-1----:R-:W-:Y:S05]  /*1b70*/  @!P0 BRA `(.L_x_24) ;  /* 0x0000007400f48947 */ /* 0x002fea0003800000 */
.L_x_23:
[----:B------:R-:W-:Y:S01]  /*1b80*/  UIADD3 UR6, UR9, 0x100, URZ ;  /* 0x0000010009067890 */ /* 0x000fe2000fffe03f */
[----:B------:R-:W-:Y:S01]  /*1b90*/  WARPGROUP.ARRIVE ;  /* 0x00000000000079c5 */ /* 0x000fe20000000000 */
[----:B------:R-:W-:Y:S01]  /*1ba0*/  UIADD3 UR7, UR9, 0x6100, URZ ;  /* 0x0000610009077890 */ /* 0x000fe2000fffe03f */
[----:B------:R-:W-:Y:S01]  /*1bb0*/  CS2R R88, SRZ ;  /* 0x0000000000587805 */ /* 0x000fe2000001ff00 */
[----:B------:R-:W-:Y:S01]  /*1bc0*/  USHF.R.U32.HI UR6, URZ, 0x4, UR6 ;  /* 0x000000043f067899 */ /* 0x000fe20008011606 */
[----:B------:R-:W-:Y:S01]  /*1bd0*/  CS2R R22, SRZ ;  /* 0x0000000000167805 */ /* 0x000fe2000001ff00 */
[----:B------:R-:W-:Y:S01]  /*1be0*/  USHF.R.U32.HI UR7, URZ, 0x4, UR7 ;  /* 0x000000043f077899 */ /* 0x000fe20008011607 */
[----:B------:R-:W-:Y:S01]  /*1bf0*/  CS2R R90, SRZ ;  /* 0x00000000005a7805 */ /* 0x000fe2000001ff00 */
[----:B------:R-:W-:Y:S01]  /*1c00*/  ULOP3.LUT UR6, UR6, 0x3fff, URZ, 0xc0, !UPT ;  /* 0x00003fff06067892 */ /* 0x000fe2000f8ec03f */
[----:B------:R-:W-:Y:S01]  /*1c10*/  CS2R R92, SRZ ;  /* 0x00000000005c7805 */ /* 0x000fe2000001ff00 */
[----:B------:R-:W-:Y:S01]  /*1c20*/  ULOP3.LUT UR7, UR7, 0x3fff, URZ, 0xc0, !UPT ;  /* 0x00003fff07077892 */ /* 0x000fe2000f8ec03f */
[----:B------:R-:W-:Y:S01]  /*1c30*/  CS2R R94, SRZ ;  /* 0x00000000005e7805 */ /* 0x000fe2000001ff00 */
[----:B------:R-:W-:Y:S01]  /*1c40*/  ULOP3.LUT UR6, UR6, 0x10000, URZ, 0xfc, !UPT ;  /* 0x0001000006067892 */ /* 0x000fe2000f8efc3f */
[----:B------:R-:W-:Y:S01]  /*1c50*/  CS2R R96, SRZ ;  /* 0x0000000000607805 */ /* 0x000fe2000001ff00 */
[----:B------:R-:W-:Y:S01]  /*1c60*/  ULOP3.LUT UR7, UR7, 0x10000, URZ, 0xfc, !UPT ;  /* 0x0001000007077892 */ /* 0x000fe2000f8efc3f */
[----:B------:R-:W-:Y:S01]  /*1c70*/  CS2R R98, SRZ ;  /* 0x0000000000627805 */ /* 0x000fe2000001ff00 */
[----:B------:R-:W-:Y:S01]  /*1c80*/  ULEA UR6, UR5, UR6, 0x9 ;  /* 0x0000000605067291 */ /* 0x000fe2000f8e483f */
[----:B------:R-:W-:Y:S01]  /*1c90*/  CS2R R102, SRZ ;  /* 0x0000000000667805 */ /* 0x000fe2000001ff00 */
[----:B------:R-:W-:Y:S01]  /*1ca0*/  ULEA UR7, UR5, UR7, 0xa ;  /* 0x0000000705077291 */ /* 0x000fe2000f8e503f */
[----:B------:R-:W-:Y:S01]  /*1cb0*/  CS2R R100, SRZ ;  /* 0x0000000000647805 */ /* 0x000fe2000001ff00 */
[----:B------:R-:W-:Y:S01]  /*1cc0*/  UMOV UR17, 0x40000040 ;  /* 0x4000004000117882 */ /* 0x000fe20000000000 */
[----:B------:R-:W-:Y:S01]  /*1cd0*/  UMOV UR19, 0x40000040 ;  /* 0x4000004000137882 */ /* 0x000fe20000000000 */
[----:B------:R-:W-:Y:S01]  /*1ce0*/  CS2R R104, SRZ ;  /* 0x0000000000687805 */ /* 0x000fe2000001ff00 */
[----:B------:R-:W-:Y:S01]  /*1cf0*/  UMOV UR16, UR6 ;  /* 0x0000000600107c82 */ /* 0x000fe20008000000 */
[----:B------:R-:W-:Y:S01]  /*1d00*/  CS2R R106, SRZ ;  /* 0x00000000006a7805 */ /* 0x000fe2000001ff00 */
[----:B------:R-:W-:Y:S01]  /*1d10*/  UMOV UR18, UR7 ;  /* 0x0000000700127c82 */ /* 0x000fe20008000000 */
[----:B------:R-:W-:Y:S01]  /*1d20*/  CS2R R108, SRZ ;  /* 0x00000000006c7805 */ /* 0x000fe2000001ff00 */
[----:B------:R-:W-:Y:S01]  /*1d30*/  QGMMA.64x128x32.F32.E4M3.E4M3 R24, gdesc[UR16], RZ, !UPT ;  /* 0x01e00000101879f3 */ /* 0x000fe2000c7008ff */
[----:B------:R-:W-:Y:S01]  /*1d40*/  UIADD3 UR16, UR6, 0x2, URZ ;  /* 0x0000000206107890 */ /* 0x000fe2000fffe03f */
[----:B------:R-:W-:Y:S01]  /*1d50*/  CS2R R110, SRZ ;  /* 0x00000000006e7805 */ /* 0x000fe2000001ff00 */
[----:B------:R-:W-:Y:S01]  /*1d60*/  UIADD3 UR18, UR7, 0x2, URZ ;  /* 0x0000000207127890 */ /* 0x000fe2000fffe03f */
[----:B------:R-:W-:Y:S01]  /*1d70*/  CS2R R112, SRZ ;  /* 0x0000000000707805 */ /* 0x000fe2000001ff00 */
[----:B------:R-:W-:Y:S01]  /*1d80*/  UMOV UR17, 0x40000040 ;  /* 0x4000004000117882 */ /* 0x000fe20000000000 */
[----:B------:R-:W-:Y:S01]  /*1d90*/  UMOV UR19, 0x40000040 ;  /* 0x4000004000137882 */ /* 0x000fe20000000000 */
        /* <DEDUP_REMOVED lines=17> */
[----:B------:R-:W-:Y:S02]  /*1eb0*/  IMAD.MOV.U32 R149, RZ, RZ, RZ ;  /* 0x000000ffff957224 */ /* 0x000fe400078e00ff */
[----:B------:R-:W-:Y:S01]  /*1ec0*/  IMAD.MOV.U32 R151, RZ, RZ, RZ ;  /* 0x000000ffff977224 */ /* 0x000fe200078e00ff */
[----:B------:R-:W-:Y:S01]  /*1ed0*/  QGMMA.64x128x32.F32.E4M3.E4M3 R24, gdesc[UR16], R24 ;  /* 0x01e00000101879f3 */ /* 0x000fe20008700818 */
[----:B------:R-:W-:-:S02]  /*1ee0*/  UIADD3 UR16, UR6, 0x4, URZ ;  /* 0x0000000406107890 */ /* 0x000fc4000fffe03f */
[----:B------:R-:W-:Y:S01]  /*1ef0*/  UIADD3 UR18, UR7, 0x4, URZ ;  /* 0x0000000407127890 */ /* 0x000fe2000fffe03f */
[----:B------:R-:W-:Y:S01]  /*1f00*/  UMOV UR17, 0x40000040 ;  /* 0x4000004000117882 */ /* 0x000fe20000000000 */
[----:B------:R-:W-:-:S07]  /*1f10*/  UMOV UR19, 0x40000040 ;  /* 0x4000004000137882 */ /* 0x000fce0000000000 */
[----:B------:R-:W-:Y:S01]  /*1f20*/  QGMMA.64x128x32.F32.E4M3.E4M3 R24, gdesc[UR16], R24 ;  /* 0x01e00000101879f3 */ /* 0x000fe20008700818 */
[----:B------:R-:W-:Y:S02]  /*1f30*/  UIADD3 UR18, UR7, 0x6, URZ ;  /* 0x0000000607127890 */ /* 0x000fe4000fffe03f */
[----:B------:R-:W-:Y:S01]  /*1f40*/  UIADD3 UR16, UR6, 0x6, URZ ;  /* 0x0000000606107890 */ /* 0x000fe2000fffe03f */
[----:B------:R-:W-:Y:S01]  /*1f50*/  ULDC UR7, c[0x0][0x50c] ;  /* 0x0001430000077ab9 */ /* 0x000fe20000000800 */
[----:B------:R-:W-:Y:S01]  /*1f60*/  UMOV UR17, 0x40000040 ;  /* 0x4000004000117882 */ /* 0x000fe20000000000 */
[----:B------:R-:W-:Y:S01]  /*1f70*/  UISETP.NE.AND UP0, UPT, UR7, 0x4, UPT ;  /* 0x000000040700788c */ /* 0x000fe2000bf05270 */
[----:B------:R-:W-:Y:S01]  /*1f80*/  UMOV UR19, 0x40000040 ;  /* 0x4000004000137882 */ /* 0x000fe20000000000 */
[----:B------:R-:W-:Y:S02]  /*1f90*/  UMOV UR6, 0x4 ;  /* 0x0000000400067882 */ /* 0x000fe40000000000 */
[----:B------:R-:W-:-:S06]  /*1fa0*/  USEL UR7, URZ, 0x1, UP0 ;  /* 0x000000013f077887 */ /* 0x000fcc0008000000 */
[----:B------:R-:W-:Y:S01]  /*1fb0*/  ISETP.NE.AND P0, PT, RZ, UR7, PT ;  /* 0x00000007ff007c0c */ /* 0x000fe2000bf05270 */
[----:B------:R-:W-:-:S12]  /*1fc0*/  QGMMA.64x128x32.F32.E4M3.E4M3 R24, gdesc[UR16], R24, gsb0 ;  /* 0x01e00000101879f3 */ /* 0x000fd80008000818 */
[----:B------:R-:W-:Y:S05]  /*1fd0*/  @!P0 BRA `(.L_x_25) ;  /* 0x0000000400088947 */ /* 0x000fea0003800000 */
[----:B------:R-:W-:Y:S02]  /*1fe0*/  WARPGROUP.DEPBAR.LE gsb0, 0x0 ;  /* 0x00008000000079c5 */ /* 0x000fe40000010000 */
[----:B------:R-:W-:-:S01]  /*1ff0*/  FADD R151, RZ, R24 ;  /* 0x00000018ff977221 */ /* 0x000fc20000000000 */
[----:B------:R-:W-:Y:S01]  /*2000*/  FADD R146, RZ, R25 ;  /* 0x00000019ff927221 */ /* 0x000fe20000000000 */
        /* <DEDUP_REMOVED lines=62> */
[----:B------:R-:W-:-:S06]  /*23f0*/  UMOV UR6, URZ ;  /* 0x0000003f00067c82 */ /* 0x000fcc0008000000 */
.L_x_25:
[----:B------:R-:W-:-:S04]  /*2400*/  UIADD3 UR20, UR5, 0x1, URZ ;  /* 0x0000000105147890 */ /* 0x000fc8000fffe03f */
[----:B------:R-:W-:-:S04]  /*2410*/  UISETP.NE.AND UP0, UPT, UR20, 0x3, UPT ;  /* 0x000000031400788c */ /* 0x000fc8000bf05270 */
[----:B------:R-:W-:Y:S02]  /*2420*/  USEL UR8, URZ, 0x1, UP0 ;  /* 0x000000013f087887 */ /* 0x000fe40008000000 */
[----:B------:R-:W-:Y:S02]  /*2430*/  USEL UR20, UR20, URZ, UP0 ;  /* 0x0000003f14147287 */ /* 0x000fe40008000000 */
[----:B------:R-:W-:-:S06]  /*2440*/  ULOP3.LUT UR8, UR4, UR8, URZ, 0x3c, !UPT ;  /* 0x0000000804087292 */ /* 0x000fcc000f8e3c3f */
[----:B------:R-:W-:Y:S01]  /*2450*/  IMAD.U32 R152, RZ, RZ, UR8 ;  /* 0x00000008ff987e24 */ /* 0x000fe2000f8e00ff */
[----:B------:R-:W-:-:S06]  /*2460*/  UMOV UR8, 0x1 ;  /* 0x0000000100087882 */ /* 0x000fcc0000000000 */
.L_x_20:
[----:B------:R-:W-:-:S06]  /*2470*/  UISETP.GE.AND UP0, UPT, UR10, 0x1, UPT ;  /* 0x000000010a00788c */ /* 0x000fcc000bf06270 */
[----:B------:R-:W-:-:S13]  /*2480*/  PLOP3.LUT P0, PT, PT, PT, UP0, 0x80, 0x0 ;  /* 0x000000000000781c */ /* 0x000fda0003f0f008 */
[----:B------:R-:W-:Y:S05]  /*2490*/  @!P0 BRA `(.L_x_26) ;  /* 0x0000000800388947 */ /* 0x000fea0003800000 */
[----:B01----:R-:W-:Y:S01]  /*24a0*/  IMAD.U32 R18, RZ, RZ, UR10 ;  /* 0x0000000aff127e24 */ /* 0x003fe2000f8e00ff */
[----:B------:R-:W-:Y:S01]  /*24b0*/  ULDC UR24, c[0x0][0x50c] ;  /* 0x0001430000187ab9 */ /* 0x000fe20000000800 */
[----:B------:R-:W-:-:S07]  /*24c0*/  IMAD.U32 R19, RZ, RZ, UR5 ;  /* 0x00000005ff137e24 */ /* 0x000fce000f8e00ff */
.L_x_34:
[----:B------:R-:W-:-:S13]  /*24d0*/  ISETP.NE.AND P1, PT, R148, 0x3, PT ;  /* 0x000000039400780c */ /* 0x000fda0003f25270 */
[----:B------:R-:W-:Y:S05]  /*24e0*/  @!P1 BRA `(.L_x_27) ;  /* 0x0000000000049947 */ /* 0x000fea0003800000 */
[----:B------:R-:W-:Y:S01]  /*24f0*/  BPT.TRAP 0x1 ;  /* 0x000000040000795c */ /* 0x000fe20000300000 */
.L_x_27:
[----:B------:R-:W-:Y:S01]  /*2500*/  ULEA UR16, UR20, UR9, 0x3 ;  /* 0x0000000914107291 */ /* 0x000fe2000f8e183f */
[----:B------:R-:W-:-:S08]  /*2510*/  SHF.L.U32 R20, R152, 0x1f, RZ ;  /* 0x0000001f98147819 */ /* 0x000fd000000006ff */
[----:B------:R0:W1:Y:S01]  /*2520*/  SYNCS.PHASECHK.TRANS64.TRYWAIT P0, [UR16], R20 ;  /* 0x00000014ff0075a7 */ /* 0x0000620008000150 */
[----:B------:R-:W-:Y:S05]  /*2530*/  @!P1 BRA `(.L_x_28) ;  /* 0x0000000000049947 */ /* 0x000fea0003800000 */
[----:B------:R-:W-:Y:S01]  /*2540*/  BPT.TRAP 0x1 ;  /* 0x000000040000795c */ /* 0x000fe20000300000 */
.L_x_28:
[----:B-1----:R-:W-:Y:S05]  /*2550*/  @P0 BRA `(.L_x_29) ;  /* 0x0000000000080947 */ /* 0x002fea0003800000 */
[----:B------:R-:W1:Y:S02]  /*2560*/  SYNCS.PHASECHK.TRANS64.TRYWAIT P0, [UR16], R20 ;  /* 0x00000014ff0075a7 */ /* 0x000e640008000150 */
[----:B-1----:R-:W-:Y:S05]  /*2570*/  @!P0 BRA `(.L_x_30) ;  /* 0x0000006c008c8947 */ /* 0x002fea0003800000 */
.L_x_29:
[----:B------:R-:W-:Y:S01]  /*2580*/  UIADD3 UR16, UR9, 0x100, URZ ;  /* 0x0000010009107890 */ /* 0x000fe2000fffe03f */
[----:B------:R-:W-:Y:S01]  /*2590*/  WARPGROUP.ARRIVE ;  /* 0x00000000000079c5 */ /* 0x000fe20000000000 */
[----:B------:R-:W-:Y:S02]  /*25a0*/  UIADD3 UR17, UR9, 0x6100, URZ ;  /* 0x0000610009117890 */ /* 0x000fe4000fffe03f */
[----:B------:R-:W-:Y:S02]  /*25b0*/  UISETP.NE.AND UP0, UPT, UR7, URZ, UPT ;  /* 0x0000003f0700728c */ /* 0x000fe4000bf05270 */
[----:B------:R-:W-:Y:S02]  /*25c0*/  USHF.R.U32.HI UR16, URZ, 0x4, UR16 ;  /* 0x000000043f107899 */ /* 0x000fe40008011610 */
[----:B------:R-:W-:Y:S02]  /*25d0*/  USHF.R.U32.HI UR17, URZ, 0x4, UR17 ;  /* 0x000000043f117899 */ /* 0x000fe40008011611 */
[----:B------:R-:W-:-:S02]  /*25e0*/  USEL UR8, UR8, URZ, !UP0 ;  /* 0x0000003f08087287 */ /* 0x000fc4000c000000 */
[----:B------:R-:W-:Y:S02]  /*25f0*/  ULOP3.LUT UR16, UR16, 0x3fff, URZ, 0xc0, !UPT ;  /* 0x00003fff10107892 */ /* 0x000fe4000f8ec03f */
[----:B------:R-:W-:Y:S02]  /*2600*/  ULOP3.LUT UR17, UR17, 0x3fff, URZ, 0xc0, !UPT ;  /* 0x00003fff11117892 */ /* 0x000fe4000f8ec03f */
[----:B------:R-:W-:Y:S02]  /*2610*/  UISETP.NE.U32.AND UP0, UPT, UR8, URZ, UPT ;  /* 0x0000003f0800728c */ /* 0x000fe4000bf05070 */
[----:B------:R-:W-:Y:S02]  /*2620*/  ULOP3.LUT UR7, UR16, 0x10000, URZ, 0xfc, !UPT ;  /* 0x0001000010077892 */ /* 0x000fe4000f8efc3f */
[----:B------:R-:W-:Y:S02]  /*2630*/  ULOP3.LUT UR8, UR17, 0x10000, URZ, 0xfc, !UPT ;  /* 0x0001000011087892 */ /* 0x000fe4000f8efc3f */
[----:B------:R-:W-:-:S02]  /*2640*/  ULEA UR7, UR20, UR7, 0x9 ;  /* 0x0000000714077291 */ /* 0x000fc4000f8e483f */
[----:B------:R-:W-:Y:S01]  /*2650*/  ULEA UR8, UR20, UR8, 0xa ;  /* 0x0000000814087291 */ /* 0x000fe2000f8e503f */
[----:B------:R-:W-:Y:S01]  /*2660*/  UMOV UR17, 0x40000040 ;  /* 0x4000004000117882 */ /* 0x000fe20000000000 */
[----:B------:R-:W-:Y:S01]  /*2670*/  UMOV UR19, 0x40000040 ;  /* 0x4000004000137882 */ /* 0x000fe20000000000 */
[----:B------:R-:W-:Y:S02]  /*2680*/  UIADD3 UR6, UR6, 0x4, URZ ;  /* 0x0000000406067890 */ /* 0x000fe4000fffe03f */
[----:B------:R-:W-:Y:S02]  /*2690*/  UMOV UR16, UR7 ;  /* 0x0000000700107c82 */ /* 0x000fe40008000000 */
[----:B------:R-:W-:Y:S02]  /*26a0*/  UMOV UR18, UR8 ;  /* 0x0000000800127c82 */ /* 0x000fe40008000000 */
[----:B------:R-:W-:Y:S01]  /*26b0*/  QGMMA.64x128x32.F32.E4M3.E4M3 R24, gdesc[UR16], R24, UP0 ;  /* 0x01e00000101879f3 */ /* 0x000fe2000bf00818 */
[----:B------:R-:W-:-:S02]  /*26c0*/  UIADD3 UR16, UR7, 0x2, URZ ;  /* 0x0000000207107890 */ /* 0x000fc4000fffe03f */
[----:B------:R-:W-:Y:S01]  /*26d0*/  UIADD3 UR18, UR8, 0x2, URZ ;  /* 0x0000000208127890 */ /* 0x000fe2000fffe03f */
[----:B------:R-:W-:Y:S01]  /*26e0*/  UMOV UR17, 0x40000040 ;  /* 0x4000004000117882 */ /* 0x000fe20000000000 */
[----:B------:R-:W-:Y:S01]  /*26f0*/  UMOV UR19, 0x40000040 ;  /* 0x4000004000137882 */ /* 0x000fe20000000000 */
[----:B------:R-:W-:-:S06]  /*2700*/  UISETP.NE.AND UP0, UPT, UR6, UR24, UPT ;  /* 0x000000180600728c */ /* 0x000fcc000bf05270 */
[----:B------:R-:W-:Y:S01]  /*2710*/  QGMMA.64x128x32.F32.E4M3.E4M3 R24, gdesc[UR16], R24 ;  /* 0x01e00000101879f3 */ /* 0x000fe20008700818 */
[----:B------:R-:W-:Y:S02]  /*2720*/  UIADD3 UR16, UR7, 0x4, URZ ;  /* 0x0000000407107890 */ /* 0x000fe4000fffe03f */
[----:B------:R-:W-:Y:S01]  /*2730*/  UIADD3 UR18, UR8, 0x4, URZ ;  /* 0x0000000408127890 */ /* 0x000fe2000fffe03f */
[----:B------:R-:W-:Y:S01]  /*2740*/  UMOV UR17, 0x40000040 ;  /* 0x4000004000117882 */ /* 0x000fe20000000000 */
[----:B------:R-:W-:-:S07]  /*2750*/  UMOV UR19, 0x40000040 ;  /* 0x4000004000137882 */ /* 0x000fce0000000000 */
[----:B------:R-:W-:Y:S01]  /*2760*/  QGMMA.64x128x32.F32.E4M3.E4M3 R24, gdesc[UR16], R24 ;  /* 0x01e00000101879f3 */ /* 0x000fe20008700818 */
[----:B------:R-:W-:Y:S02]  /*2770*/  UIADD3 UR16, UR7, 0x6, URZ ;  /* 0x0000000607107890 */ /* 0x000fe4000fffe03f */
[----:B------:R-:W-:Y:S01]  /*2780*/  UIADD3 UR18, UR8, 0x6, URZ ;  /* 0x0000000608127890 */ /* 0x000fe2000fffe03f */
[----:B------:R-:W-:Y:S01]  /*2790*/  UMOV UR17, 0x40000040 ;  /* 0x4000004000117882 */ /* 0x000fe20000000000 */
[----:B------:R-:W-:Y:S01]  /*27a0*/  UMOV UR19, 0x40000040 ;  /* 0x4000004000137882 */ /* 0x000fe20000000000 */
[----:B------:R-:W-:-:S06]  /*27b0*/  USEL UR7, URZ, 0x1, UP0 ;  /* 0x000000013f077887 */ /* 0x000fcc0008000000 */
[----:B------:R-:W-:Y:S01]  /*27c0*/  ISETP.NE.AND P0, PT, RZ, UR7, PT ;  /* 0x00000007ff007c0c */ /* 0x000fe2000bf05270 */
[----:B------:R-:W-:Y:S03]  /*27d0*/  QGMMA.64x128x32.F32.E4M3.E4M3 R24, gdesc[UR16], R24, gsb0 ;  /* 0x01e00000101879f3 */ /* 0x000fe60008000818 */
[----:B------:R-:W-:-:S09]  /*27e0*/  WARPGROUP.DEPBAR.LE gsb0, 0x1 ;  /* 0x00008000000079c5 */ /* 0x000fd20000010100 */
[----:B------:R-:W-:Y:S05]  /*27f0*/  @!P0 BRA `(.L_x_31) ;  /* 0x0000000400088947 */ /* 0x000fea0003800000 */
[----:B------:R-:W-:Y:S02]  /*2800*/  WARPGROUP.DEPBAR.LE gsb0, 0x0 ;  /* 0x00008000000079c5 */ /* 0x000fe40000010000 */
[----:B------:R-:W-:-:S01]  /*2810*/  FADD R151, R24, R151 ;  /* 0x0000009718977221 */ /* 0x000fc20000000000 */
[----:B------:R-:W-:Y:S01]  /*2820*/  FADD R146, R25, R146 ;  /* 0x0000009219927221 */ /* 0x000fe20000000000 */
        /* <DEDUP_REMOVED lines=62> */
[----:B------:R-:W-:-:S06]  /*2c10*/  UMOV UR6, URZ ;  /* 0x0000003f00067c82 */ /* 0x000fcc0008000000 */
.L_x_31:
[----:B------:R-:W-:Y:S05]  /*2c20*/  @!P1 BRA `(.L_x_32) ;  /* 0x0000000000049947 */ /* 0x000fea0003800000 */
[----:B------:R-:W-:Y:S01]  /*2c30*/  BPT.TRAP 0x1 ;  /* 0x000000040000795c */ /* 0x000fe20000300000 */
.L_x_32:
[----:B------:R-:W-:-:S13]  /*2c40*/  ISETP.NE.AND P0, PT, R13, RZ, PT ;  /* 0x000000ff0d00720c */ /* 0x000fda0003f05270 */
[----:B01----:R-:W-:-:S05]  /*2c50*/  @P0 LEA R20, R19, UR9, 0x3 ;  /* 0x0000000913140c11 */ /* 0x003fca000f8e18ff */
[----:B------:R-:W-:-:S05]  /*2c60*/  @P0 VIADD R21, R20, 0x18 ;  /* 0x0000001814150836 */ /* 0x000fca0000000000 */
[----:B------:R-:W-:-:S04]  /*2c70*/  @P0 PRMT R21, R12, 0x654, R21 ;  /* 0x000006540c150816 */ /* 0x000fc80000000015 */
[----:B------:R0:W-:Y:S01]  /*2c80*/  @P0 SYNCS.ARRIVE.TRANS64.RED.A1T0 RZ, [R21+URZ], RZ ;  /* 0x000000ff15ff09a7 */ /* 0x0001e2000810043f */
[----:B------:R-:W-:-:S13]  /*2c90*/  ISETP.GT.U32.AND P0, PT, R7, 0x1, PT ;  /* 0x000000010700780c */ /* 0x000fda0003f04070 */
[----:B0-----:R-:W-:Y:S05]  /*2ca0*/  @P0 BRA `(.L_x_33) ;  /* 0x0000000000040947 */ /* 0x001fea0003800000 */
[----:B------:R-:W-:Y:S01]  /*2cb0*/  BPT.TRAP 0x1 ;  /* 0x000000040000795c */ /* 0x000fe20000300000 */
.L_x_33:
[----:B------:R-:W-:Y:S01]  /*2cc0*/  UIADD3 UR20, UR20, 0x1, URZ ;  /* 0x0000000114147890 */ /* 0x000fe2000fffe03f */
[C---:B------:R-:W-:Y:S01]  /*2cd0*/  ISETP.GT.AND P1, PT, R18.reuse, 0x1, PT ;  /* 0x000000011200780c */ /* 0x040fe20003f24270 */
[----:B------:R-:W-:Y:S02]  /*2ce0*/  VIADD R19, R19, 0x1 ;  /* 0x0000000113137836 */ /* 0x000fe40000000000 */
[----:B------:R-:W-:Y:S01]  /*2cf0*/  UISETP.NE.AND UP0, UPT, UR20, 0x3, UPT ;  /* 0x000000031400788c */ /* 0x000fe2000bf05270 */
[----:B------:R-:W-:Y:S02]  /*2d00*/  VIADD R18, R18, 0xffffffff ;  /* 0xffffffff12127836 */ /* 0x000fe40000000000 */
[C---:B------:R-:W-:Y:S01]  /*2d10*/  ISETP.NE.AND P0, PT, R19.reuse, 0x3, PT ;  /* 0x000000031300780c */ /* 0x040fe20003f05270 */
[----:B------:R-:W-:Y:S02]  /*2d20*/  USEL UR8, URZ, 0x1, UP0 ;  /* 0x000000013f087887 */ /* 0x000fe40008000000 */
[----:B------:R-:W-:Y:S01]  /*2d30*/  USEL UR20, UR20, URZ, UP0 ;  /* 0x0000003f14147287 */ /* 0x000fe20008000000 */
[----:B------:R-:W-:-:S03]  /*2d40*/  SEL R19, R19, RZ, P0 ;  /* 0x000000ff13137207 */ /* 0x000fc60000000000 */
[----:B------:R-:W-:Y:S01]  /*2d50*/  LOP3.LUT R152, R152, UR8, RZ, 0x3c, !PT ;  /* 0x0000000898987c12 */ /* 0x000fe2000f8e3cff */
[----:B------:R-:W-:Y:S01]  /*2d60*/  UMOV UR8, 0x1 ;  /* 0x0000000100087882 */ /* 0x000fe20000000000 */
[----:B------:R-:W-:Y:S06]  /*2d70*/  @P1 BRA `(.L_x_34) ;  /* 0xfffffff400d41947 */ /* 0x000fec000383ffff */
.L_x_26:
[----:B------:R-:W-:Y:S01]  /*2d80*/  UISETP.NE.AND UP0, UPT, UR6, URZ, UPT ;  /* 0x0000003f0600728c */ /* 0x000fe2000bf05270 */
[----:B01----:R-:W0:Y:S01]  /*2d90*/  LDC R18, c[0x0][0x28c] ;  /* 0x0000a300ff127b82 */ /* 0x003e220000000800 */
[----:B------:R-:W-:Y:S02]  /*2da0*/  IMAD.U32 R19, RZ, RZ, UR23 ;  /* 0x00000017ff137e24 */ /* 0x000fe4000f8e00ff */
[----:B------:R-:W-:-:S06]  /*2db0*/  USEL UR6, URZ, 0x1, !UP0 ;  /* 0x000000013f067887 */ /* 0x000fcc000c000000 */
[----:B------:R-:W-:-:S13]  /*2dc0*/  ISETP.NE.AND P0, PT, RZ, UR6, PT ;  /* 0x00000006ff007c0c */ /* 0x000fda000bf05270 */
[----:B------:R-:W-:Y:S05]  /*2dd0*/  @!P0 BRA `(.L_x_35) ;  /* 0x0000000400048947 */ /* 0x000fea0003800000 */
[----:B------:R-:W-:Y:S02]  /*2de0*/  WARPGROUP.DEPBAR.LE gsb0, 0x0 ;  /* 0x00008000000079c5 */ /* 0x000fe40000010000 */
[----:B------:R-:W-:Y:S01]  /*2df0*/  FADD R151, R24, R151 ;  /* 0x0000009718977221 */ /* 0x000fe20000000000 */
        /* <DEDUP_REMOVED lines=62> */
[----:B------:R-:W-:-:S07]  /*31e0*/  FADD R88, R88, R87 ;  /* 0x0000005758587221 */ /* 0x000fce0000000000 */
.L_x_35:
[----:B0-----:R-:W-:Y:S01]  /*31f0*/  ISETP.GE.AND P0, PT, R18, 0x1, PT ;  /* 0x000000011200780c */ /* 0x001fe20003f06270 */
[----:B------:R0:W-:Y:S01]  /*3200*/  SYNCS.ARRIVE.TRANS64.A1T0 RZ, [R19+UR22], RZ ;  /* 0x000000ff13ff79a7 */ /* 0x0001e20008100016 */
[----:B------:R-:W-:-:S11]  /*3210*/  WARPGROUP.DEPBAR.LE gsb0, 0x0 ;  /* 0x00008000000079c5 */ /* 0x000fd60000010000 */
[----:B------:R-:W-:Y:S05]  /*3220*/  @!P0 BRA `(.L_x_36) ;  /* 0x0000000000488947 */ /* 0x000fea0003800000 */
[----:B------:R-:W-:-:S13]  /*3230*/  ISETP.NE.AND P0, PT, R148, 0x3, PT ;  /* 0x000000039400780c */ /* 0x000fda0003f05270 */
[----:B------:R-:W-:Y:S05]  /*3240*/  @!P0 BRA `(.L_x_37) ;  /* 0x0000000000048947 */ /* 0x000fea0003800000 */
[----:B------:R-:W-:Y:S01]  /*3250*/  BPT.TRAP 0x1 ;  /* 0x000000040000795c */ /* 0x000fe20000300000 */
.L_x_37:
[----:B------:R-:W-:-:S13]  /*3260*/  ISETP.NE.AND P0, PT, R13, RZ, PT ;  /* 0x000000ff0d00720c */ /* 0x000fda0003f05270 */
[----:B------:R-:W-:-:S05]  /*3270*/  VOTEU.ANY UP0, P0 ;  /* 0x00000000003f7886 */ /* 0x000fca0000000100 */
[----:B------:R-:W-:-:S06]  /*3280*/  @UP0 UIADD3 UR6, UR10, UR5, URZ ;  /* 0x000000050a060290 */ /* 0x000fcc000fffe03f */
[----:B------:R-:W-:Y:S02]  /*3290*/  IMAD.U32 R18, RZ, RZ, UR6 ;  /* 0x00000006ff127e24 */ /* 0x000fe4000f8e00ff */
[----:B------:R-:W-:Y:S02]  /*32a0*/  IMAD.U32 R21, RZ, RZ, UR6 ;  /* 0x00000006ff157e24 */ /* 0x000fe4000f8e00ff */
[----:B0-----:R-:W-:-:S05]  /*32b0*/  @P0 IMAD.WIDE.U32 R18, R18, -0x55555555, RZ ;  /* 0xaaaaaaab12120825 */ /* 0x001fca00078e00ff */
[----:B------:R-:W-:-:S05]  /*32c0*/  @P0 SHF.R.U32.HI R18, RZ, 0x1, R19 ;  /* 0x00000001ff120819 */ /* 0x000fca0000011613 */
[----:B------:R-:W-:-:S05]  /*32d0*/  @P0 IMAD R18, R18, -0x3, R21 ;  /* 0xfffffffd12120824 */ /* 0x000fca00078e0215 */
[----:B------:R-:W-:-:S05]  /*32e0*/  @P0 LEA R18, R18, UR9, 0x3 ;  /* 0x0000000912120c11 */ /* 0x000fca000f8e18ff */
[----:B------:R-:W-:-:S05]  /*32f0*/  @P0 VIADD R19, R18, 0x18 ;  /* 0x0000001812130836 */ /* 0x000fca0000000000 */
[----:B------:R-:W-:-:S04]  /*3300*/  @P0 PRMT R19, R12, 0x654, R19 ;  /* 0x000006540c130816 */ /* 0x000fc80000000013 */
[----:B------:R1:W-:Y:S01]  /*3310*/  @P0 SYNCS.ARRIVE.TRANS64.RED.A1T0 RZ, [R19+URZ], RZ ;  /* 0x000000ff13ff09a7 */ /* 0x0003e2000810043f */
[----:B------:R-:W-:-:S13]  /*3320*/  ISETP.GT.U32.AND P0, PT, R7, 0x1, PT ;  /* 0x000000010700780c */ /* 0x000fda0003f04070 */
[----:B-1----:R-:W-:Y:S05]  /*3330*/  @P0 BRA `(.L_x_36) ;  /* 0x0000000000040947 */ /* 0x002fea0003800000 */
[----:B------:R-:W-:Y:S01]  /*3340*/  BPT.TRAP 0x1 ;  /* 0x000000040000795c */ /* 0x000fe20000300000 */
.L_x_36:
[----:B------:R-:W-:Y:S01]  /*3350*/  SHF.L.U32 R18, R150, 0x1f, RZ ;  /* 0x0000001f96127819 */ /* 0x000fe200000006ff */
[----:B------:R-:W-:Y:S01]  /*3360*/  UIADD3 UR5, UR21, UR5, URZ ;  /* 0x0000000515057290 */ /* 0x000fe2000fffe03f */
[----:B------:R-:W1:Y:S01]  /*3370*/  LDC R29, c[0x0][0x288] ;  /* 0x0000a200ff1d7b82 */ /* 0x000e620000000800 */
[----:B------:R-:W-:Y:S01]  /*3380*/  UISETP.GE.U32.AND UP1, UPT, UR21, 0x3, UPT ;  /* 0x000000031500788c */ /* 0x000fe2000bf26070 */
[----:B------:R-:W-:Y:S01]  /*3390*/  IMAD.SHL.U32 R26, R16, 0x2, RZ ;  /* 0x00000002101a7824 */ /* 0x000fe200078e00ff */
[----:B------:R-:W-:Y:S02]  /*33a0*/  UISETP.GT.U32.AND UP0, UPT, UR5, 0x2, UPT ;  /* 0x000000020500788c */ /* 0x000fe4000bf04070 */
[----:B------:R-:W-:Y:S02]  /*33b0*/  UIMAD.WIDE.U32 UR6, UR5, -0x55555555, URZ ;  /* 0xaaaaaaab050678a5 */ /* 0x000fe4000f8e003f */
[----:B------:R-:W-:Y:S01]  /*33c0*/  UISETP.LT.U32.AND UP0, UPT, UR21, 0x3, UP0 ;  /* 0x000000031500788c */ /* 0x000fe20008701070 */
[----:B------:R-:W4:Y:S01]  /*33d0*/  SYNCS.PHASECHK.TRANS64.TRYWAIT P0, [UR11+0x8], R18 ;  /* 0x00000812ff0075a7 */ /* 0x000f22000800014b */
[----:B------:R-:W-:Y:S01]  /*33e0*/  USHF.R.U32.HI UR6, URZ, 0x1, UR7 ;  /* 0x000000013f067899 */ /* 0x000fe20008011607 */
[----:B------:R-:W-:Y:S01]  /*33f0*/  SHF.R.S32.HI R27, RZ, 0x1f, R26 ;  /* 0x0000001fff1b7819 */ /* 0x000fe2000001141a */
[----:B------:R-:W-:-:S02]  /*3400*/  USEL UR8, URZ, 0x1, !UP0 ;  /* 0x000000013f087887 */ /* 0x000fc4000c000000 */
[----:B------:R-:W-:Y:S02]  /*3410*/  UIMAD UR5, UR6, -0x3, UR5 ;  /* 0xfffffffd060578a4 */ /* 0x000fe4000f8e0205 */
[----:B------:R-:W-:-:S04]  /*3420*/  ULOP3.LUT UR4, UR4, UR8, URZ, 0x3c, !UPT ;  /* 0x0000000804047292 */ /* 0x000fc8000f8e3c3f */
[----:B------:R-:W-:Y:S01]  /*3430*/  @UP1 ULOP3.LUT UR4, UR4, 0x1, UR6, 0x78, !UPT ;  /* 0x0000000104041892 */ /* 0x000fe2000f8e7806 */
[----:B-1--4-:R-:W-:Y:S11]  /*3440*/  @!P0 BRA `(.L_x_38) ;  /* 0x0000005c00f08947 */ /* 0x012ff60003800000 */
.L_x_195:
[----:B------:R-:W-:Y:S01]  /*3450*/  IMAD.SHL.U32 R28, R6, 0x40, RZ ;  /* 0x00000040061c7824 */ /* 0x000fe200078e00ff */
[----:B------:R-:W-:Y:S01]  /*3460*/  ULDC UR8, c[0x0][0x284] ;  /* 0x0000a10000087ab9 */ /* 0x000fe20000000800 */
[----:B------:R-:W-:Y:S01]  /*3470*/  IMAD.SHL.U32 R33, R5, 0x80, RZ ;  /* 0x0000008005217824 */ /* 0x000fe200078e00ff */
[----:B------:R-:W-:Y:S01]  /*3480*/  SHF.R.S32.HI R34, RZ, 0x1f, R4 ;  /* 0x0000001fff227819 */ /* 0x000fe20000011404 */
[----:B------:R-:W-:Y:S01]  /*3490*/  ULDC.64 UR6, c[0x0][0x5d0] ;  /* 0x0001740000067ab9 */ /* 0x000fe20000000a00 */
[----:B------:R-:W-:Y:S01]  /*34a0*/  ISETP.GE.AND P0, PT, R28, UR8, PT ;  /* 0x000000081c007c0c */ /* 0x000fe2000bf06270 */
[----:B0-----:R-:W-:Y:S01]  /*34b0*/  IMAD.WIDE.U32 R18, R4, UR6, R26 ;  /* 0x0000000604127c25 */ /* 0x001fe2000f8e001a */
[----:B------:R-:W-:Y:S02]  /*34c0*/  SHF.R.S32.HI R32, RZ, 0x1f, R33 ;  /* 0x0000001fff207819 */ /* 0x000fe40000011421 */
[C---:B------:R-:W-:Y:S01]  /*34d0*/  ISETP.GE.OR P0, PT, R33.reuse, R29, P0 ;  /* 0x0000001d2100720c */ /* 0x040fe20000706670 */
[----:B------:R-:W-:Y:S01]  /*34e0*/  IMAD R5, R34, UR6, RZ ;  /* 0x0000000622057c24 */ /* 0x000fe2000f8e02ff */
[----:B------:R-:W-:-:S03]  /*34f0*/  IADD3 R18, P1, R33, R18, RZ ;  /* 0x0000001221127210 */ /* 0x000fc60007f3e0ff */
[----:B------:R-:W-:-:S05]  /*3500*/  IMAD R5, R4, UR7, R5 ;  /* 0x0000000704057c24 */ /* 0x000fca000f8e0205 */
[----:B------:R-:W-:-:S03]  /*3510*/  IADD3.X R19, R32, R19, R5, P1, !PT ;  /* 0x0000001320137210 */ /* 0x000fc60000ffe405 */
[----:B------:R-:W-:Y:S05]  /*3520*/  @P0 BRA `(.L_x_39) ;  /* 0x0000004400b80947 */ /* 0x000fea0003800000 */
[----:B------:R-:W0:Y:S01]  /*3530*/  LDC.64 R30, c[0x0][0x5c8] ;  /* 0x00017200ff1e7b82 */ /* 0x000e220000000a00 */
[----:B------:R-:W-:Y:S01]  /*3540*/  IMAD.WIDE R24, R6, 0x40, R10 ;  /* 0x0000004006187825 */ /* 0x000fe200078e020a */
[----:B------:R-:W-:Y:S01]  /*3550*/  ULDC.64 UR6, c[0x0][0x5c0] ;  /* 0x0001700000067ab9 */ /* 0x000fe20000000a00 */
[----:B------:R-:W-:Y:S02]  /*3560*/  BSSY B0, `(.L_x_39) ;  /* 0x000046a000007945 */ /* 0x000fe40003800000 */
[----:B------:R-:W-:-:S04]  /*3570*/  IMAD R6, R16, -0x2, R29 ;  /* 0xfffffffe10067824 */ /* 0x000fc800078e021d */
[----:B------:R-:W-:Y:S02]  /*3580*/  IMAD.IADD R6, R6, 0x1, -R33 ;  /* 0x0000000106067824 */ /* 0x000fe400078e0a21 */
[-C--:B0-----:R-:W-:Y:S02]  /*3590*/  IMAD R5, R25, R30.reuse, RZ ;  /* 0x0000001e19057224 */ /* 0x081fe400078e02ff */
[----:B------:R-:W-:-:S04]  /*35a0*/  IMAD.WIDE.U32 R18, R24, R30, R18 ;  /* 0x0000001e18127225 */ /* 0x000fc800078e0012 */
[----:B------:R-:W-:Y:S01]  /*35b0*/  IMAD R21, R24, R31, R5 ;  /* 0x0000001f18157224 */ /* 0x000fe200078e0205 */
[----:B------:R-:W-:Y:S02]  /*35c0*/  LEA R5, P0, R30, R18, 0x3 ;  /* 0x000000121e057211 */ /* 0x000fe400078018ff */
[----:B------:R-:W-:Y:S01]  /*35d0*/  IADD3 R20, P1, R18, UR6, RZ ;  /* 0x0000000612147c10 */ /* 0x000fe2000ff3e0ff */
[----:B------:R-:W-:Y:S01]  /*35e0*/  IMAD.IADD R21, R19, 0x1, R21 ;  /* 0x0000000113157824 */ /* 0x000fe200078e0215 */
[----:B------:R-:W-:-:S04]  /*35f0*/  IADD3 R18, P3, R5, UR6, RZ ;  /* 0x0000000605127c10 */ /* 0x000fc8000ff7e0ff */
[----:B------:R-:W-:Y:S01]  /*3600*/  LEA.HI.X R5, R30, R21, R31, 0x3, P0 ;  /* 0x000000151e057211 */ /* 0x000fe200000f1c1f */
[----:B------:R-:W-:Y:S01]  /*3610*/  IMAD.IADD R30, R17, 0x1, -R28 ;  /* 0x00000001111e7824 */ /* 0x000fe200078e0a1c */
[----:B---3-5:R-:W-:Y:S02]  /*3620*/  FSETP.NEU.AND P0, PT, R15, RZ, PT ;  /* 0x000000ff0f00720b */ /* 0x028fe40003f0d000 */
[----:B------:R-:W-:Y:S02]  /*3630*/  IADD3.X R21, R21, UR7, RZ, P1, !PT ;  /* 0x0000000715157c10 */ /* 0x000fe40008ffe4ff */
[----:B------:R-:W-:-:S09]  /*3640*/  IADD3.X R19, R5, UR7, RZ, P3, !PT ;  /* 0x0000000705137c10 */ /* 0x000fd20009ffe4ff */
[----:B------:R-:W-:Y:S05]  /*3650*/  @!P0 BRA `(.L_x_40) ;  /* 0x0000003400608947 */ /* 0x000fea0003800000 */
[----:B------:R-:W-:Y:S01]  /*3660*/  ULDC.64 UR6, c[0x0][0x5b8] ;  /* 0x00016e0000067ab9 */ /* 0x000fe20000000a00 */
[----:B------:R-:W-:Y:S01]  /*3670*/  ULDC.64 UR16, c[0x0][0x5a8] ;  /* 0x00016a0000107ab9 */ /* 0x000fe20000000a00 */
[----:B------:R-:W-:Y:S01]  /*3680*/  IMAD.WIDE.U32 R26, R4, UR6, R26 ;  /* 0x00000006041a7c25 */ /* 0x000fe2000f8e001a */
[----:B------:R-:W-:Y:S01]  /*3690*/  BSSY B1, `(.L_x_41) ;  /* 0x0000010000017945 */ /* 0x000fe20003800000 */
[----:B------:R-:W-:Y:S02]  /*36a0*/  PRMT R28, RZ, 0x7610, R28 ;  /* 0x00007610ff1c7816 */ /* 0x000fe4000000001c */
[----:B------:R-:W-:Y:S01]  /*36b0*/  IMAD R5, R34, UR6, RZ ;  /* 0x0000000622057c24 */ /* 0x000fe2000f8e02ff */
[----:B------:R-:W-:-:S03]  /*36c0*/  IADD3 R26, P0, R33, R26, RZ ;  /* 0x0000001a211a7210 */ /* 0x000fc60007f1e0ff */
[----:B------:R-:W-:Y:S01]  /*36d0*/  IMAD R5, R4, UR7, R5 ;  /* 0x0000000704057c24 */ /* 0x000fe2000f8e0205 */
[----:B------:R-:W-:Y:S02]  /*36e0*/  ULDC.64 UR6, c[0x0][0x5b0] ;  /* 0x00016c0000067ab9 */ /* 0x000fe40000000a00 */
[----:B------:R-:W-:Y:S02]  /*36f0*/  IMAD R29, R25, UR6, RZ ;  /* 0x00000006191d7c24 */ /* 0x000fe4000f8e02ff */
[----:B------:R-:W-:Y:S02]  /*3700*/  IADD3.X R27, R32, R27, R5, P0, !PT ;  /* 0x0000001b201b7210 */ /* 0x000fe400007fe405 */
[----:B------:R-:W-:Y:S01]  /*3710*/  ISETP.GE.AND P0, PT, R30, 0x1, PT ;  /* 0x000000011e00780c */ /* 0x000fe20003f06270 */
[C---:B------:R-:W-:Y:S02]  /*3720*/  IMAD R29, R24.reuse, UR7, R29 ;  /* 0x00000007181d7c24 */ /* 0x040fe4000f8e021d */
[----:B------:R-:W-:Y:S01]  /*3730*/  IMAD.WIDE.U32 R4, R24, UR6, R26 ;  /* 0x0000000618047c25 */ /* 0x000fe2000f8e001a */
[----:B------:R-:W-:-:S02]  /*3740*/  ISETP.LT.OR P4, PT, R6, 0x1, !P0 ;  /* 0x000000010600780c */ /* 0x000fc40004781670 */
[----:B------:R-:W-:-:S04]  /*3750*/  IADD3 R4, P1, R4, UR16, RZ ;  /* 0x0000001004047c10 */ /* 0x000fc8000ff3e0ff */
[----:B------:R-:W-:-:S07]  /*3760*/  IADD3.X R5, R5, UR17, R29, P1, !PT ;  /* 0x0000001105057c10 */ /* 0x000fce0008ffe41d */
[----:B------:R-:W-:Y:S05]  /*3770*/  @P4 BRA `(.L_x_42) ;  /* 0x0000000000044947 */ /* 0x000fea0003800000 */
[----:B------:R0:W5:Y:S02]  /*3780*/  LDG.E.U8 R28, desc[UR14][R4.64] ;  /* 0x0000000e041c7981 */ /* 0x000164000c1e1100 */
.L_x_42:
[----:B------:R-:W-:Y:S05]  /*3790*/  BSYNC B1 ;  /* 0x0000000000017941 */ /* 0x000fea0003800000 */
.L_x_41:
[----:B-----5:R-:W-:Y:S01]  /*37a0*/  LOP3.LUT R28, R28, 0xff, RZ, 0xc0, !PT ;  /* 0x000000ff1c1c7812 */ /* 0x020fe200078ec0ff */
[----:B------:R-:W-:Y:S01]  /*37b0*/  BSSY B1, `(.L_x_43) ;  /* 0x000000b000017945 */ /* 0x000fe20003800000 */
[----:B------:R-:W-:Y:S02]  /*37c0*/  ISETP.LT.OR P3, PT, R6, 0x2, !P0 ;  /* 0x000000020600780c */ /* 0x000fe40004761670 */
[----:B------:R-:W-:-:S05]  /*37d0*/  F2FP.F16.E4M3.UNPACK_B R28, R28 ;  /* 0x0000001cff1c723e */ /* 0x000fca00020006ff */
[----:B------:R-:W-:-:S05]  /*37e0*/  HADD2.F32 R28, -RZ, R28.H0_H0 ;  /* 0x2000001cff1c7230 */ /* 0x000fca0000004100 */
[----:B------:R-:W-:-:S04]  /*37f0*/  FMUL R28, R28, R15 ;  /* 0x0000000f1c1c7220 */ /* 0x000fc80000400000 */
[----:B--2---:R-:W-:-:S05]  /*3800*/  FFMA R28, R151, R14, R28 ;  /* 0x0000000e971c7223 */ /* 0x004fca000000001c */
[----:B------:R-:W-:Y:S02]  /*3810*/  F2FP.SATFINITE.E4M3.F32.PACK_AB_MERGE_C R29, RZ, R28, RZ ;  /* 0x0000001cff1d723e */ /* 0x000fe400048070ff */
[----:B------:R-:W-:-:S03]  /*3820*/  PRMT R28, RZ, 0x7610, R28 ;  /* 0x00007610ff1c7816 */ /* 0x000fc6000000001c */
[----:B------:R1:W-:Y:S01]  /*3830*/  @!P4 STG.E.U8 desc[UR14][R20.64], R29 ;  /* 0x0000001d1400c986 */ /* 0x0003e2000c10110e */
[----:B------:R-:W-:Y:S05]  /*3840*/  @P3 BRA `(.L_x_44) ;  /* 0x0000000000043947 */ /* 0x000fea0003800000 */
[----:B------:R2:W5:Y:S02]  /*3850*/  LDG.E.U8 R28, desc[UR14][R4.64+0x1] ;  /* 0x0000010e041c7981 */ /* 0x000564000c1e1100 */
.L_x_44:
[----:B------:R-:W-:Y:S05]  /*3860*/  BSYNC B1 ;  /* 0x0000000000017941 */ /* 0x000fea0003800000 */
.L_x_43:
[----:B-----5:R-:W-:Y:S01]  /*3870*/  LOP3.LUT R28, R28, 0xff, RZ, 0xc0, !PT ;  /* 0x000000ff1c1c7812 */ /* 0x020fe200078ec0ff */
[----:B------:R-:W-:Y:S01]  /*3880*/  BSSY B1, `(.L_x_45) ;  /* 0x0000013000017945 */ /* 0x000fe20003800000 */
[----:B-1----:R-:W-:Y:S02]  /*3890*/  IADD3 R29, P1, R24, 0x8, RZ ;  /* 0x00000008181d7810 */ /* 0x002fe40007f3e0ff */
[----:B------:R-:W-:-:S03]  /*38a0*/  F2FP.F16.E4M3.UNPACK_B R28, R28 ;  /* 0x0000001cff1c723e */ /* 0x000fc600020006ff */
[----:B------:R-:W-:Y:S01]  /*38b0*/  IMAD.X R24, RZ, RZ, R25, P1 ;  /* 0x000000ffff187224 */ /* 0x000fe200008e0619 */
[----:B------:R-:W-:Y:S01]  /*38c0*/  ISETP.GE.AND P1, PT, R30, 0x9, PT ;  /* 0x000000091e00780c */ /* 0x000fe20003f26270 */
[----:B------:R-:W-:Y:S02]  /*38d0*/  HADD2.F32 R28, -RZ, R28.H0_H0 ;  /* 0x2000001cff1c7230 */ /* 0x000fe40000004100 */
[----:B------:R-:W-:Y:S01]  /*38e0*/  IMAD R24, R24, UR6, RZ ;  /* 0x0000000618187c24 */ /* 0x000fe2000f8e02ff */
[----:B------:R-:W-:Y:S01]  /*38f0*/  ISETP.LT.OR P5, PT, R6, 0x1, !P1 ;  /* 0x000000010600780c */ /* 0x000fe20004fa1670 */
[----:B------:R-:W-:-:S04]  /*3900*/  IMAD.WIDE.U32 R26, R29, UR6, R26 ;  /* 0x000000061d1a7c25 */ /* 0x000fc8000f8e001a */
[----:B------:R-:W-:Y:S01]  /*3910*/  FMUL R25, R28, R15 ;  /* 0x0000000f1c197220 */ /* 0x000fe20000400000 */
[----:B------:R-:W-:-:S03]  /*3920*/  IMAD R29, R29, UR7, R24 ;  /* 0x000000071d1d7c24 */ /* 0x000fc6000f8e0218 */
[----:B------:R-:W-:Y:S01]  /*3930*/  FFMA R25, R146, R14, R25 ;  /* 0x0000000e92197223 */ /* 0x000fe20000000019 */
[----:B------:R-:W-:Y:S02]  /*3940*/  IADD3 R24, P4, R26, UR16, RZ ;  /* 0x000000101a187c10 */ /* 0x000fe4000ff9e0ff */
[----:B------:R-:W-:Y:S02]  /*3950*/  PRMT R26, RZ, 0x7610, R26 ;  /* 0x00007610ff1a7816 */ /* 0x000fe4000000001a */
[----:B------:R-:W-:Y:S02]  /*3960*/  F2FP.SATFINITE.E4M3.F32.PACK_AB_MERGE_C R31, RZ, R25, RZ ;  /* 0x00000019ff1f723e */ /* 0x000fe400048070ff */
[----:B------:R-:W-:-:S03]  /*3970*/  IADD3.X R25, R27, UR17, R29, P4, !PT ;  /* 0x000000111b197c10 */ /* 0x000fc6000a7fe41d */
[----:B------:R1:W-:Y:S01]  /*3980*/  @!P3 STG.E.U8 desc[UR14][R20.64+0x1], R31 ;  /* 0x0000011f1400b986 */ /* 0x0003e2000c10110e */
[----:B------:R-:W-:Y:S05]  /*3990*/  @P5 BRA `(.L_x_46) ;  /* 0x0000000000045947 */ /* 0x000fea0003800000 */
[----:B------:R3:W5:Y:S02]  /*39a0*/  LDG.E.U8 R26, desc[UR14][R24.64] ;  /* 0x0000000e181a7981 */ /* 0x000764000c1e1100 */
.L_x_46:
[----:B------:R-:W-:Y:S05]  /*39b0*/  BSYNC B1 ;  /* 0x0000000000017941 */ /* 0x000fea0003800000 */
.L_x_45:
[----:B-----5:R-:W-:Y:S01]  /*39c0*/  LOP3.LUT R26, R26, 0xff, RZ, 0xc0, !PT ;  /* 0x000000ff1a1a7812 */ /* 0x020fe200078ec0ff */
[----:B------:R-:W-:Y:S01]  /*39d0*/  BSSY B1, `(.L_x_47) ;  /* 0x000000b000017945 */ /* 0x000fe20003800000 */
[----:B------:R-:W-:Y:S02]  /*39e0*/  ISETP.LT.OR P3, PT, R6, 0x2, !P1 ;  /* 0x000000020600780c */ /* 0x000fe40004f61670 */
[----:B------:R-:W-:-:S05]  /*39f0*/  F2FP.F16.E4M3.UNPACK_B R26, R26 ;  /* 0x0000001aff1a723e */ /* 0x000fca00020006ff */
[----:B------:R-:W-:-:S05]  /*3a00*/  HADD2.F32 R26, -RZ, R26.H0_H0 ;  /* 0x2000001aff1a7230 */ /* 0x000fca0000004100 */
[----:B------:R-:W-:-:S04]  /*3a10*/  FMUL R26, R26, R15 ;  /* 0x0000000f1a1a7220 */ /* 0x000fc80000400000 */
[----:B------:R-:W-:-:S05]  /*3a20*/  FFMA R26, R149, R14, R26 ;  /* 0x0000000e951a7223 */ /* 0x000fca000000001a */
[----:B------:R-:W-:Y:S02]  /*3a30*/  F2FP.SATFINITE.E4M3.F32.PACK_AB_MERGE_C R27, RZ, R26, RZ ;  /* 0x0000001aff1b723e */ /* 0x000fe400048070ff */
[----:B------:R-:W-:-:S03]  /*3a40*/  PRMT R26, RZ, 0x7610, R26 ;  /* 0x00007610ff1a7816 */ /* 0x000fc6000000001a */
[----:B------:R4:W-:Y:S01]  /*3a50*/  @!P5 STG.E.U8 desc[UR14][R18.64], R27 ;  /* 0x0000001b1200d986 */ /* 0x0009e2000c10110e */
[----:B------:R-:W-:Y:S05]  /*3a60*/  @P3 BRA `(.L_x_48) ;  /* 0x0000000000043947 */ /* 0x000fea0003800000 */
[----:B------:R0:W5:Y:S02]  /*3a70*/  LDG.E.U8 R26, desc[UR14][R24.64+0x1] ;  /* 0x0000010e181a7981 */ /* 0x000164000c1e1100 */
.L_x_48:
[----:B------:R-:W-:Y:S05]  /*3a80*/  BSYNC B1 ;  /* 0x0000000000017941 */ /* 0x000fea0003800000 */
.L_x_47:
[----:B-----5:R-:W-:Y:S01]  /*3a90*/  LOP3.LUT R26, R26, 0xff, RZ, 0xc0, !PT ;  /* 0x000000ff1a1a7812 */ /* 0x020fe200078ec0ff */
[----:B------:R-:W-:Y:S01]  /*3aa0*/  BSSY B1, `(.L_x_49) ;  /* 0x000000b000017945 */ /* 0x000fe20003800000 */
[----:B------:R-:W-:Y:S02]  /*3ab0*/  ISETP.LT.OR P4, PT, R6, 0x9, !P0 ;  /* 0x000000090600780c */ /* 0x000fe40004781670 */
[----:B------:R-:W-:-:S05]  /*3ac0*/  F2FP.F16.E4M3.UNPACK_B R26, R26 ;  /* 0x0000001aff1a723e */ /* 0x000fca00020006ff */
[----:B------:R-:W-:-:S05]  /*3ad0*/  HADD2.F32 R26, -RZ, R26.H0_H0 ;  /* 0x2000001aff1a7230 */ /* 0x000fca0000004100 */
[----:B----4-:R-:W-:Y:S01]  /*3ae0*/  FMUL R27, R26, R15 ;  /* 0x0000000f1a1b7220 */ /* 0x010fe20000400000 */
[----:B------:R-:W-:-:S03]  /*3af0*/  PRMT R26, RZ, 0x7610, R26 ;  /* 0x00007610ff1a7816 */ /* 0x000fc6000000001a */
[----:B------:R-:W-:-:S05]  /*3b00*/  FFMA R27, R144, R14, R27 ;  /* 0x0000000e901b7223 */ /* 0x000fca000000001b */
[----:B------:R-:W-:-:S05]  /*3b10*/  F2FP.SATFINITE.E4M3.F32.PACK_AB_MERGE_C R27, RZ, R27, RZ ;  /* 0x0000001bff1b723e */ /* 0x000fca00048070ff */
[----:B------:R4:W-:Y:S01]  /*3b20*/  @!P3 STG.E.U8 desc[UR14][R18.64+0x1], R27 ;  /* 0x0000011b1200b986 */ /* 0x0009e2000c10110e */
[----:B------:R-:W-:Y:S05]  /*3b30*/  @P4 BRA `(.L_x_50) ;  /* 0x0000000000044947 */ /* 0x000fea0003800000 */
[----:B------:R0:W5:Y:S02]  /*3b40*/  LDG.E.U8 R26, desc[UR14][R4.64+0x8] ;  /* 0x0000080e041a7981 */ /* 0x000164000c1e1100 */
.L_x_50:
[----:B------:R-:W-:Y:S05]  /*3b50*/  BSYNC B1 ;  /* 0x0000000000017941 */ /* 0x000fea0003800000 */
.L_x_49:
[----:B-----5:R-:W-:Y:S01]  /*3b60*/  LOP3.LUT R26, R26, 0xff, RZ, 0xc0, !PT ;  /* 0x000000ff1a1a7812 */ /* 0x020fe200078ec0ff */
[----:B------:R-:W-:Y:S01]  /*3b70*/  BSSY B1, `(.L_x_51) ;  /* 0x000000b000017945 */ /* 0x000fe20003800000 */
[----:B------:R-:W-:Y:S02]  /*3b80*/  ISETP.LT.OR P3, PT, R6, 0xa, !P0 ;  /* 0x0000000a0600780c */ /* 0x000fe40004761670 */
[----:B------:R-:W-:-:S05]  /*3b90*/  F2FP.F16.E4M3.UNPACK_B R26, R26 ;  /* 0x0000001aff1a723e */ /* 0x000fca00020006ff */
[----:B------:R-:W-:-:S05]  /*3ba0*/  HADD2.F32 R26, -RZ, R26.H0_H0 ;  /* 0x2000001aff1a7230 */ /* 0x000fca0000004100 */
[----:B------:R-:W-:-:S04]  /*3bb0*/  FMUL R26, R26, R15 ;  /* 0x0000000f1a1a7220 */ /* 0x000fc80000400000 */
[----:B------:R-:W-:-:S05]  /*3bc0*/  FFMA R26, R147, R14, R26 ;  /* 0x0000000e931a7223 */ /* 0x000fca000000001a */
[----:B----4-:R-:W-:Y:S02]  /*3bd0*/  F2FP.SATFINITE.E4M3.F32.PACK_AB_MERGE_C R27, RZ, R26, RZ ;  /* 0x0000001aff1b723e */ /* 0x010fe400048070ff */
[----:B------:R-:W-:-:S03]  /*3be0*/  PRMT R26, RZ, 0x7610, R26 ;  /* 0x00007610ff1a7816 */ /* 0x000fc6000000001a */
[----:B------:R4:W-:Y:S01]  /*3bf0*/  @!P4 STG.E.U8 desc[UR14][R20.64+0x8], R27 ;  /* 0x0000081b1400c986 */ /* 0x0009e2000c10110e */
[----:B------:R-:W-:Y:S05]  /*3c00*/  @P3 BRA `(.L_x_52) ;  /* 0x0000000000043947 */ /* 0x000fea0003800000 */
[----:B------:R0:W5:Y:S02]  /*3c10*/  LDG.E.U8 R26, desc[UR14][R4.64+0x9] ;  /* 0x0000090e041a7981 */ /* 0x000164000c1e1100 */
.L_x_52:
[----:B------:R-:W-:Y:S05]  /*3c20*/  BSYNC B1 ;  /* 0x0000000000017941 */ /* 0x000fea0003800000 */
.L_x_51:
        /* <DEDUP_REMOVED lines=12> */
.L_x_54:
[----:B------:R-:W-:Y:S05]  /*3cf0*/  BSYNC B1 ;  /* 0x0000000000017941 */ /* 0x000fea0003800000 */
.L_x_53:
        /* <DEDUP_REMOVED lines=12> */
.L_x_56:
[----:B------:R-:W-:Y:S05]  /*3dc0*/  BSYNC B1 ;  /* 0x0000000000017941 */ /* 0x000fea0003800000 */
.L_x_55:
        /* <DEDUP_REMOVED lines=12> */
.L_x_58:
[----:B------:R-:W-:Y:S05]  /*3e90*/  BSYNC B1 ;  /* 0x0000000000017941 */ /* 0x000fea0003800000 */
.L_x_57:
        /* <DEDUP_REMOVED lines=12> */
.L_x_60:
[----:B------:R-:W-:Y:S05]  /*3f60*/  BSYNC B1 ;  /* 0x0000000000017941 */ /* 0x000fea0003800000 */
.L_x_59:
        /* <DEDUP_REMOVED lines=12> */
.L_x_62:
[----:B------:R-:W-:Y:S05]  /*4030*/  BSYNC B1 ;  /* 0x0000000000017941 */ /* 0x000fea0003800000 */
.L_x_61:
        /* <DEDUP_REMOVED lines=12> */
.L_x_64:
[----:B------:R-:W-:Y:S05]  /*4100*/  BSYNC B1 ;  /* 0x0000000000017941 */ /* 0x000fea0003800000 */
.L_x_63:
        /* <DEDUP_REMOVED lines=12> */
.L_x_66:
[----:B------:R-:W-:Y:S05]  /*41d0*/  BSYNC B1 ;  /* 0x0000000000017941 */ /* 0x000fea0003800000 */
.L_x_65:
        /* <DEDUP_REMOVED lines=12> */
.L_x_68:
[----:B------:R-:W-:Y:S05]  /*42a0*/  BSYNC B1 ;  /* 0x0000000000017941 */ /* 0x000fea0003800000 */
.L_x_67:
        /* <DEDUP_REMOVED lines=12> */
.L_x_70:
[----:B------:R-:W-:Y:S05]  /*4370*/  BSYNC B1 ;  /* 0x0000000000017941 */ /* 0x000fea0003800000 */
.L_x_69:
        /* <DEDUP_REMOVED lines=12> */
.L_x_72:
[----:B------:R-:W-:Y:S05]  /*4440*/  BSYNC B1 ;  /* 0x0000000000017941 */ /* 0x000fea0003800000 */
.L_x_71:
        /* <DEDUP_REMOVED lines=12> */
.L_x_74:
[----:B------:R-:W-:Y:S05]  /*4510*/  BSYNC B1 ;  /* 0x0000000000017941 */ /* 0x000fea0003800000 */
.L_x_73:
        /* <DEDUP_REMOVED lines=12> */
.L_x_76:
[----:B------:R-:W-:Y:S05]  /*45e0*/  BSYNC B1 ;  /* 0x0000000000017941 */ /* 0x000fea0003800000 */
.L_x_75:
        /* <DEDUP_REMOVED lines=12> */
.L_x_78:
[----:B------:R-:W-:Y:S05]  /*46b0*/  BSYNC B1 ;  /* 0x0000000000017941 */ /* 0x000fea0003800000 */
.L_x_77:
        /* <DEDUP_REMOVED lines=12> */
.L_x_80:
[----:B------:R-:W-:Y:S05]  /*4780*/  BSYNC B1 ;  /* 0x0000000000017941 */ /* 0x000fea0003800000 */
.L_x_79:
        /* <DEDUP_REMOVED lines=12> */
.L_x_82:
[----:B------:R-:W-:Y:S05]  /*4850*/  BSYNC B1 ;  /* 0x0000000000017941 */ /* 0x000fea0003800000 */
.L_x_81:
        /* <DEDUP_REMOVED lines=12> */
.L_x_84:
[----:B------:R-:W-:Y:S05]  /*4920*/  BSYNC B1 ;  /* 0x0000000000017941 */ /* 0x000fea0003800000 */
.L_x_83:
        /* <DEDUP_REMOVED lines=12> */
.L_x_86:
[----:B------:R-:W-:Y:S05]  /*49f0*/  BSYNC B1 ;  /* 0x0000000000017941 */ /* 0x000fea0003800000 */
.L_x_85:
        /* <DEDUP_REMOVED lines=12> */
.L_x_88:
[----:B------:R-:W-:Y:S05]  /*4ac0*/  BSYNC B1 ;  /* 0x0000000000017941 */ /* 0x000fea0003800000 */
.L_x_87:
        /* <DEDUP_REMOVED lines=12> */
.L_x_90:
[----:B------:R-:W-:Y:S05]  /*4b90*/  BSYNC B1 ;  /* 0x0000000000017941 */ /* 0x000fea0003800000 */
.L_x_89:
        /* <DEDUP_REMOVED lines=12> */
.L_x_92:
[----:B------:R-:W-:Y:S05]  /*4c60*/  BSYNC B1 ;  /* 0x0000000000017941 */ /* 0x000fea0003800000 */
.L_x_91:
        /* <DEDUP_REMOVED lines=12> */
.L_x_94:
[----:B------:R-:W-:Y:S05]  /*4d30*/  BSYNC B1 ;  /* 0x0000000000017941 */ /* 0x000fea0003800000 */
.L_x_93:
        /* <DEDUP_REMOVED lines=12> */
.L_x_96:
[----:B------:R-:W-:Y:S05]  /*4e00*/  BSYNC B1 ;  /* 0x0000000000017941 */ /* 0x000fea0003800000 */
.L_x_95:
        /* <DEDUP_REMOVED lines=12> */
.L_x_98:
[----:B------:R-:W-:Y:S05]  /*4ed0*/  BSYNC B1 ;  /* 0x0000000000017941 */ /* 0x000fea0003800000 */
.L_x_97:
        /* <DEDUP_REMOVED lines=12> */
.L_x_100:
[----:B------:R-:W-:Y:S05]  /*4fa0*/  BSYNC B1 ;  /* 0x0000000000017941 */ /* 0x000fea0003800000 */
.L_x_99:
        /* <DEDUP_REMOVED lines=12> */
.L_x_102:
[----:B------:R-:W-:Y:S05]  /*5070*/  BSYNC B1 ;  /* 0x0000000000017941 */ /* 0x000fea0003800000 */
.L_x_101:
        /* <DEDUP_REMOVED lines=12> */
.L_x_104:
[----:B------:R-:W-:Y:S05]  /*5140*/  BSYNC B1 ;  /* 0x0000000000017941 */ /* 0x000fea0003800000 */
.L_x_103:
        /* <DEDUP_REMOVED lines=12> */
.L_x_106:
[----:B------:R-:W-:Y:S05]  /*5210*/  BSYNC B1 ;  /* 0x0000000000017941 */ /* 0x000fea0003800000 */
.L_x_105:
        /* <DEDUP_REMOVED lines=12> */
.L_x_108:
[----:B------:R-:W-:Y:S05]  /*52e0*/  BSYNC B1 ;  /* 0x0000000000017941 */ /* 0x000fea0003800000 */
.L_x_107:
        /* <DEDUP_REMOVED lines=12> */
.L_x_110:
[----:B------:R-:W-:Y:S05]  /*53b0*/  BSYNC B1 ;  /* 0x0000000000017941 */ /* 0x000fea0003800000 */
.L_x_109:
        /* <DEDUP_REMOVED lines=12> */
.L_x_112:
[----:B------:R-:W-:Y:S05]  /*5480*/  BSYNC B1 ;  /* 0x0000000000017941 */ /* 0x000fea0003800000 */
.L_x_111:
        /* <DEDUP_REMOVED lines=12> */
.L_x_114:
[----:B------:R-:W-:Y:S05]  /*5550*/  BSYNC B1 ;  /* 0x0000000000017941 */ /* 0x000fea0003800000 */
.L_x_113:
        /* <DEDUP_REMOVED lines=12> */
.L_x_116:
[----:B------:R-:W-:Y:S05]  /*5620*/  BSYNC B1 ;  /* 0x0000000000017941 */ /* 0x000fea0003800000 */
.L_x_115:
        /* <DEDUP_REMOVED lines=12> */
.L_x_118:
[----:B------:R-:W-:Y:S05]  /*56f0*/  BSYNC B1 ;  /* 0x0000000000017941 */ /* 0x000fea0003800000 */
.L_x_117:
        /* <DEDUP_REMOVED lines=12> */
.L_x_120:
[----:B------:R-:W-:Y:S05]  /*57c0*/  BSYNC B1 ;  /* 0x0000000000017941 */ /* 0x000fea0003800000 */
.L_x_119:
        /* <DEDUP_REMOVED lines=12> */
.L_x_122:
[----:B------:R-:W-:Y:S05]  /*5890*/  BSYNC B1 ;  /* 0x0000000000017941 */ /* 0x000fea0003800000 */
.L_x_121:
        /* <DEDUP_REMOVED lines=12> */
.L_x_124:
[----:B------:R-:W-:Y:S05]  /*5960*/  BSYNC B1 ;  /* 0x0000000000017941 */ /* 0x000fea0003800000 */
.L_x_123:
        /* <DEDUP_REMOVED lines=12> */
.L_x_126:
[----:B------:R-:W-:Y:S05]  /*5a30*/  BSYNC B1 ;  /* 0x0000000000017941 */ /* 0x000fea0003800000 */
.L_x_125:
        /* <DEDUP_REMOVED lines=12> */
.L_x_128:
[----:B------:R-:W-:Y:S05]  /*5b00*/  BSYNC B1 ;  /* 0x0000000000017941 */ /* 0x000fea0003800000 */
.L_x_127:
        /* <DEDUP_REMOVED lines=12> */
.L_x_130:
[----:B------:R-:W-:Y:S05]  /*5bd0*/  BSYNC B1 ;  /* 0x0000000000017941 */ /* 0x000fea0003800000 */
.L_x_129:
        /* <DEDUP_REMOVED lines=12> */
.L_x_132:
[----:B------:R-:W-:Y:S05]  /*5ca0*/  BSYNC B1 ;  /* 0x0000000000017941 */ /* 0x000fea0003800000 */
.L_x_131:
        /* <DEDUP_REMOVED lines=12> */
.L_x_134:
[----:B------:R-:W-:Y:S05]  /*5d70*/  BSYNC B1 ;  /* 0x0000000000017941 */ /* 0x000fea0003800000 */
.L_x_133:
        /* <DEDUP_REMOVED lines=12> */
.L_x_136:
[----:B------:R-:W-:Y:S05]  /*5e40*/  BSYNC B1 ;  /* 0x0000000000017941 */ /* 0x000fea0003800000 */
.L_x_135:
        /* <DEDUP_REMOVED lines=12> */
.L_x_138:
[----:B------:R-:W-:Y:S05]  /*5f10*/  BSYNC B1 ;  /* 0x0000000000017941 */ /* 0x000fea0003800000 */
.L_x_137:
        /* <DEDUP_REMOVED lines=12> */
.L_x_140:
[----:B------:R-:W-:Y:S05]  /*5fe0*/  BSYNC B1 ;  /* 0x0000000000017941 */ /* 0x000fea0003800000 */
.L_x_139:
        /* <DEDUP_REMOVED lines=12> */
.L_x_142:
[----:B------:R-:W-:Y:S05]  /*60b0*/  BSYNC B1 ;  /* 0x0000000000017941 */ /* 0x000fea0003800000 */
.L_x_141:
        /* <DEDUP_REMOVED lines=12> */
.L_x_144:
[----:B------:R-:W-:Y:S05]  /*6180*/  BSYNC B1 ;  /* 0x0000000000017941 */ /* 0x000fea0003800000 */
.L_x_143:
        /* <DEDUP_REMOVED lines=12> */
.L_x_146:
[----:B------:R-:W-:Y:S05]  /*6250*/  BSYNC B1 ;  /* 0x0000000000017941 */ /* 0x000fea0003800000 */
.L_x_145:
        /* <DEDUP_REMOVED lines=12> */
.L_x_148:
[----:B------:R-:W-:Y:S05]  /*6320*/  BSYNC B1 ;  /* 0x0000000000017941 */ /* 0x000fea0003800000 */
.L_x_147:
        /* <DEDUP_REMOVED lines=12> */
.L_x_150:
[----:B------:R-:W-:Y:S05]  /*63f0*/  BSYNC B1 ;  /* 0x0000000000017941 */ /* 0x000fea0003800000 */
.L_x_149:
        /* <DEDUP_REMOVED lines=12> */
.L_x_152:
[----:B------:R-:W-:Y:S05]  /*64c0*/  BSYNC B1 ;  /* 0x0000000000017941 */ /* 0x000fea0003800000 */
.L_x_151:
        /* <DEDUP_REMOVED lines=12> */
.L_x_154:
[----:B------:R-:W-:Y:S05]  /*6590*/  BSYNC B1 ;  /* 0x0000000000017941 */ /* 0x000fea0003800000 */
.L_x_153:
        /* <DEDUP_REMOVED lines=12> */
.L_x_156:
[----:B------:R-:W-:Y:S05]  /*6660*/  BSYNC B1 ;  /* 0x0000000000017941 */ /* 0x000fea0003800000 */
.L_x_155:
        /* <DEDUP_REMOVED lines=12> */
.L_x_158:
[----:B------:R-:W-:Y:S05]  /*6730*/  BSYNC B1 ;  /* 0x0000000000017941 */ /* 0x000fea0003800000 */
.L_x_157:
        /* <DEDUP_REMOVED lines=12> */
.L_x_160:
[----:B------:R-:W-:Y:S05]  /*6800*/  BSYNC B1 ;  /* 0x0000000000017941 */ /* 0x000fea0003800000 */
.L_x_159:
        /* <DEDUP_REMOVED lines=12> */
.L_x_162:
[----:B------:R-:W-:Y:S05]  /*68d0*/  BSYNC B1 ;  /* 0x0000000000017941 */ /* 0x000fea0003800000 */
.L_x_161:
[----:B-----5:R-:W-:Y:S01]  /*68e0*/  LOP3.LUT R26, R26, 0xff, RZ, 0xc0, !PT ;  /* 0x000000ff1a1a7812 */ /* 0x020fe200078ec0ff */
[----:B------:R-:W-:Y:S01]  /*68f0*/  BSSY B1, `(.L_x_163) ;  /* 0x000000b000017945 */ /* 0x000fe20003800000 */
[----:B------:R-:W-:Y:S02]  /*6900*/  ISETP.LT.OR P0, PT, R6, 0x7a, !P0 ;  /* 0x0000007a0600780c */ /* 0x000fe40004701670 */
[----:B------:R-:W-:-:S05]  /*6910*/  F2FP.F16.E4M3.UNPACK_B R26, R26 ;  /* 0x0000001aff1a723e */ /* 0x000fca00020006ff */
[----:B------:R-:W-:-:S05]  /*6920*/  HADD2.F32 R26, -RZ, R26.H0_H0 ;  /* 0x2000001aff1a7230 */ /* 0x000fca0000004100 */
[----:B------:R-:W-:-:S04]  /*6930*/  FMUL R26, R26, R15 ;  /* 0x0000000f1a1a7220 */ /* 0x000fc80000400000 */
[----:B------:R-:W-:Y:S01]  /*6940*/  FFMA R26, R23, R14, R26 ;  /* 0x0000000e171a7223 */ /* 0x000fe2000000001a */
[----:B------:R-:W-:-:S04]  /*6950*/  PRMT R23, RZ, 0x7610, R23 ;  /* 0x00007610ff177816 */ /* 0x000fc80000000017 */
[----:B----4-:R-:W-:-:S05]  /*6960*/  F2FP.SATFINITE.E4M3.F32.PACK_AB_MERGE_C R27, RZ, R26, RZ ;  /* 0x0000001aff1b723e */ /* 0x010fca00048070ff */
[----:B------:R4:W-:Y:S01]  /*6970*/  @!P4 STG.E.U8 desc[UR14][R20.64+0x78], R27 ;  /* 0x0000781b1400c986 */ /* 0x0009e2000c10110e */
[----:B------:R-:W-:Y:S05]  /*6980*/  @P0 BRA `(.L_x_164) ;  /* 0x0000000000040947 */ /* 0x000fea0003800000 */
[----:B------:R0:W5:Y:S02]  /*6990*/  LDG.E.U8 R23, desc[UR14][R4.64+0x79] ;  /* 0x0000790e04177981 */ /* 0x000164000c1e1100 */
.L_x_164:
[----:B------:R-:W-:Y:S05]  /*69a0*/  BSYNC B1 ;  /* 0x0000000000017941 */ /* 0x000fea0003800000 */
.L_x_163:
[----:B-----5:R-:W-:Y:S01]  /*69b0*/  LOP3.LUT R23, R23, 0xff, RZ, 0xc0, !PT ;  /* 0x000000ff17177812 */ /* 0x020fe200078ec0ff */
[----:B------:R-:W-:Y:S01]  /*69c0*/  BSSY B1, `(.L_x_165) ;  /* 0x000000b000017945 */ /* 0x000fe20003800000 */
[----:B------:R-:W-:Y:S02]  /*69d0*/  ISETP.LT.OR P3, PT, R6, 0x79, !P1 ;  /* 0x000000790600780c */ /* 0x000fe40004f61670 */
[----:B------:R-:W-:-:S05]  /*69e0*/  F2FP.F16.E4M3.UNPACK_B R23, R23 ;  /* 0x00000017ff17723e */ /* 0x000fca00020006ff */
[----:B0-2---:R-:W-:-:S05]  /*69f0*/  HADD2.F32 R4, -RZ, R23.H0_H0 ;  /* 0x20000017ff047230 */ /* 0x005fca0000004100 */
[----:B------:R-:W-:Y:S01]  /*6a00*/  FMUL R5, R4, R15 ;  /* 0x0000000f04057220 */ /* 0x000fe20000400000 */
[----:B------:R-:W-:-:S03]  /*6a10*/  PRMT R4, RZ, 0x7610, R4 ;  /* 0x00007610ff047816 */ /* 0x000fc60000000004 */
[----:B------:R-:W-:-:S05]  /*6a20*/  FFMA R5, R22, R14, R5 ;  /* 0x0000000e16057223 */ /* 0x000fca0000000005 */
[----:B------:R-:W-:-:S05]  /*6a30*/  F2FP.SATFINITE.E4M3.F32.PACK_AB_MERGE_C R5, RZ, R5, RZ ;  /* 0x00000005ff05723e */ /* 0x000fca00048070ff */
[----:B------:R0:W-:Y:S01]  /*6a40*/  @!P0 STG.E.U8 desc[UR14][R20.64+0x79], R5 ;  /* 0x0000790514008986 */ /* 0x0001e2000c10110e */
[----:B------:R-:W-:Y:S05]  /*6a50*/  @P3 BRA `(.L_x_166) ;  /* 0x0000000000043947 */ /* 0x000fea0003800000 */
[----:B------:R2:W5:Y:S02]  /*6a60*/  LDG.E.U8 R4, desc[UR14][R24.64+0x78] ;  /* 0x0000780e18047981 */ /* 0x000564000c1e1100 */
.L_x_166:
[----:B------:R-:W-:Y:S05]  /*6a70*/  BSYNC B1 ;  /* 0x0000000000017941 */ /* 0x000fea0003800000 */
.L_x_165:
[----:B-----5:R-:W-:Y:S01]  /*6a80*/  LOP3.LUT R4, R4, 0xff, RZ, 0xc0, !PT ;  /* 0x000000ff04047812 */ /* 0x020fe200078ec0ff */
[----:B------:R-:W-:Y:S01]  /*6a90*/  BSSY B1, `(.L_x_167) ;  /* 0x000000b000017945 */ /* 0x000fe20003800000 */
[----:B------:R-:W-:Y:S02]  /*6aa0*/  ISETP.LT.OR P1, PT, R6, 0x7a, !P1 ;  /* 0x0000007a0600780c */ /* 0x000fe40004f21670 */
[----:B------:R-:W-:-:S05]  /*6ab0*/  F2FP.F16.E4M3.UNPACK_B R4, R4 ;  /* 0x00000004ff04723e */ /* 0x000fca00020006ff */
[----:B------:R-:W-:-:S05]  /*6ac0*/  HADD2.F32 R4, -RZ, R4.H0_H0 ;  /* 0x20000004ff047230 */ /* 0x000fca0000004100 */
[----:B------:R-:W-:-:S04]  /*6ad0*/  FMUL R4, R4, R15 ;  /* 0x0000000f04047220 */ /* 0x000fc80000400000 */
[----:B------:R-:W-:-:S05]  /*6ae0*/  FFMA R4, R89, R14, R4 ;  /* 0x0000000e59047223 */ /* 0x000fca0000000004 */
[----:B0-----:R-:W-:Y:S02]  /*6af0*/  F2FP.SATFINITE.E4M3.F32.PACK_AB_MERGE_C R5, RZ, R4, RZ ;  /* 0x00000004ff05723e */ /* 0x001fe400048070ff */
[----:B------:R-:W-:-:S03]  /*6b00*/  PRMT R4, RZ, 0x7610, R4 ;  /* 0x00007610ff047816 */ /* 0x000fc60000000004 */
[----:B------:R0:W-:Y:S01]  /*6b10*/  @!P3 STG.E.U8 desc[UR14][R18.64+0x78], R5 ;  /* 0x000078051200b986 */ /* 0x0001e2000c10110e */
[----:B------:R-:W-:Y:S05]  /*6b20*/  @P1 BRA `(.L_x_168) ;  /* 0x0000000000041947 */ /* 0x000fea0003800000 */
[----:B------:R0:W5:Y:S02]  /*6b30*/  LDG.E.U8 R4, desc[UR14][R24.64+0x79] ;  /* 0x0000790e18047981 */ /* 0x000164000c1e1100 */
.L_x_168:
[----:B------:R-:W-:Y:S05]  /*6b40*/  BSYNC B1 ;  /* 0x0000000000017941 */ /* 0x000fea0003800000 */
.L_x_167:
[----:B------:R-:W-:Y:S05]  /*6b50*/  @P1 BRA `(.L_x_169) ;  /* 0x0000001000281947 */ /* 0x000fea0003800000 */
[----:B-----5:R-:W-:-:S04]  /*6b60*/  LOP3.LUT R4, R4, 0xff, RZ, 0xc0, !PT ;  /* 0x000000ff04047812 */ /* 0x020fc800078ec0ff */
[----:B------:R-:W-:-:S05]  /*6b70*/  F2FP.F16.E4M3.UNPACK_B R4, R4 ;  /* 0x00000004ff04723e */ /* 0x000fca00020006ff */
[----:B------:R-:W-:-:S05]  /*6b80*/  HADD2.F32 R4, -RZ, R4.H0_H0 ;  /* 0x20000004ff047230 */ /* 0x000fca0000004100 */
[----:B0-----:R-:W-:-:S04]  /*6b90*/  FMUL R5, R4, R15 ;  /* 0x0000000f04057220 */ /* 0x001fc80000400000 */
[----:B------:R-:W-:-:S05]  /*6ba0*/  FFMA R5, R88, R14, R5 ;  /* 0x0000000e58057223 */ /* 0x000fca0000000005 */
[----:B------:R-:W-:-:S05]  /*6bb0*/  F2FP.SATFINITE.E4M3.F32.PACK_AB_MERGE_C R5, RZ, R5, RZ ;  /* 0x00000005ff05723e */ /* 0x000fca00048070ff */
[----:B------:R0:W-:Y:S01]  /*6bc0*/  STG.E.U8 desc[UR14][R18.64+0x79], R5 ;  /* 0x0000790512007986 */ /* 0x0001e2000c10110e */
[----:B------:R-:W-:Y:S05]  /*6bd0*/  BRA `(.L_x_169) ;  /* 0x0000001000087947 */ /* 0x000fea0003800000 */
.L_x_40:
[----:B------:R-:W-:Y:S01]  /*6be0*/  ISETP.GE.AND P1, PT, R30, 0x1, PT ;  /* 0x000000011e00780c */ /* 0x000fe20003f26270 */
[-C--:B--2---:R-:W-:Y:S01]  /*6bf0*/  FMUL R151, R151, R14.reuse ;  /* 0x0000000e97977220 */ /* 0x084fe20000400000 */
[-C--:B------:R-:W-:Y:S01]  /*6c00*/  FMUL R146, R146, R14.reuse ;  /* 0x0000000e92927220 */ /* 0x080fe20000400000 */
[----:B------:R-:W-:Y:S01]  /*6c10*/  ISETP.GE.AND P0, PT, R30, 0x9, PT ;  /* 0x000000091e00780c */ /* 0x000fe20003f06270 */
[-C--:B------:R-:W-:Y:S01]  /*6c20*/  FMUL R149, R149, R14.reuse ;  /* 0x0000000e95957220 */ /* 0x080fe20000400000 */
[----:B------:R-:W-:Y:S01]  /*6c30*/  ISETP.LT.OR P4, PT, R6, 0x1, !P1 ;  /* 0x000000010600780c */ /* 0x000fe20004f81670 */
[-C--:B------:R-:W-:Y:S01]  /*6c40*/  FMUL R144, R144, R14.reuse ;  /* 0x0000000e90907220 */ /* 0x080fe20000400000 */
[----:B------:R-:W-:Y:S01]  /*6c50*/  ISETP.LT.OR P5, PT, R6, 0x2, !P1 ;  /* 0x000000020600780c */ /* 0x000fe20004fa1670 */
[-C--:B------:R-:W-:Y:S01]  /*6c60*/  FMUL R147, R147, R14.reuse ;  /* 0x0000000e93937220 */ /* 0x080fe20000400000 */
[----:B------:R-:W-:Y:S01]  /*6c70*/  F2FP.SATFINITE.E4M3.F32.PACK_AB_MERGE_C R151, RZ, R151, RZ ;  /* 0x00000097ff97723e */ /* 0x000fe200048070ff */
[----:B------:R-:W-:Y:S01]  /*6c80*/  FMUL R142, R142, R14 ;  /* 0x0000000e8e8e7220 */ /* 0x000fe20000400000 */
[----:B------:R-:W-:Y:S01]  /*6c90*/  F2FP.SATFINITE.E4M3.F32.PACK_AB_MERGE_C R5, RZ, R146, RZ ;  /* 0x00000092ff05723e */ /* 0x000fe200048070ff */
[-C--:B------:R-:W-:Y:S01]  /*6ca0*/  FMUL R145, R145, R14.reuse ;  /* 0x0000000e91917220 */ /* 0x080fe20000400000 */
[----:B------:R-:W-:Y:S01]  /*6cb0*/  ISETP.LT.OR P3, PT, R6, 0x1, !P0 ;  /* 0x000000010600780c */ /* 0x000fe20004761670 */
[-C--:B------:R-:W-:Y:S01]  /*6cc0*/  FMUL R140, R140, R14.reuse ;  /* 0x0000000e8c8c7220 */ /* 0x080fe20000400000 */
[C---:B------:R-:W-:Y:S01]  /*6cd0*/  ISETP.LT.OR P6, PT, R6.reuse, 0xa, !P1 ;  /* 0x0000000a0600780c */ /* 0x040fe20004fc1670 */
[-C--:B------:R-:W-:Y:S01]  /*6ce0*/  FMUL R143, R143, R14.reuse ;  /* 0x0000000e8f8f7220 */ /* 0x080fe20000400000 */
[----:B------:R-:W-:Y:S01]  /*6cf0*/  F2FP.SATFINITE.E4M3.F32.PACK_AB_MERGE_C R149, RZ, R149, RZ ;  /* 0x00000095ff95723e */ /* 0x000fe200048070ff */
[----:B------:R-:W-:Y:S01]  /*6d00*/  @!P4 STG.E.U8 desc[UR14][R20.64], R151 ;  /* 0x000000971400c986 */ /* 0x000fe2000c10110e */
[----:B------:R-:W-:Y:S01]  /*6d10*/  ISETP.LT.OR P4, PT, R6, 0x2, !P0 ;  /* 0x000000020600780c */ /* 0x000fe20004781670 */
[----:B------:R-:W-:Y:S01]  /*6d20*/  FMUL R138, R138, R14 ;  /* 0x0000000e8a8a7220 */ /* 0x000fe20000400000 */
[----:B------:R-:W-:Y:S01]  /*6d30*/  F2FP.SATFINITE.E4M3.F32.PACK_AB_MERGE_C R25, RZ, R144, RZ ;  /* 0x00000090ff19723e */ /* 0x000fe200048070ff */
[----:B------:R0:W-:Y:S01]  /*6d40*/  @!P5 STG.E.U8 desc[UR14][R20.64+0x1], R5 ;  /* 0x000001051400d986 */ /* 0x0001e2000c10110e */
[C---:B------:R-:W-:Y:S01]  /*6d50*/  ISETP.LT.OR P5, PT, R6.reuse, 0x9, !P1 ;  /* 0x000000090600780c */ /* 0x040fe20004fa1670 */
[-C--:B------:R-:W-:Y:S01]  /*6d60*/  FMUL R141, R141, R14.reuse ;  /* 0x0000000e8d8d7220 */ /* 0x080fe20000400000 */
[----:B------:R-:W-:Y:S01]  /*6d70*/  F2FP.SATFINITE.E4M3.F32.PACK_AB_MERGE_C R147, RZ, R147, RZ ;  /* 0x00000093ff93723e */ /* 0x000fe200048070ff */
[----:B------:R-:W-:Y:S01]  /*6d80*/  @!P3 STG.E.U8 desc[UR14][R18.64], R149 ;  /* 0x000000951200b986 */ /* 0x000fe2000c10110e */
[----:B------:R-:W-:Y:S01]  /*6d90*/  ISETP.LT.OR P3, PT, R6, 0x9, !P0 ;  /* 0x000000090600780c */ /* 0x000fe20004761670 */
[-C--:B------:R-:W-:Y:S01]  /*6da0*/  FMUL R136, R136, R14.reuse ;  /* 0x0000000e88887220 */ /* 0x080fe20000400000 */
[----:B------:R-:W-:Y:S01]  /*6db0*/  F2FP.SATFINITE.E4M3.F32.PACK_AB_MERGE_C R145, RZ, R145, RZ ;  /* 0x00000091ff91723e */ /* 0x000fe200048070ff */
[-C--:B------:R-:W-:Y:S01]  /*6dc0*/  FMUL R139, R139, R14.reuse ;  /* 0x0000000e8b8b7220 */ /* 0x080fe20000400000 */
[----:B------:R-:W-:Y:S01]  /*6dd0*/  F2FP.SATFINITE.E4M3.F32.PACK_AB_MERGE_C R143, RZ, R143, RZ ;  /* 0x0000008fff8f723e */ /* 0x000fe200048070ff */
[----:B------:R1:W-:Y:S01]  /*6de0*/  @!P4 STG.E.U8 desc[UR14][R18.64+0x1], R25 ;  /* 0x000001191200c986 */ /* 0x0003e2000c10110e */
[----:B------:R-:W-:Y:S01]  /*6df0*/  ISETP.LT.OR P4, PT, R6, 0xa, !P0 ;  /* 0x0000000a0600780c */ /* 0x000fe20004781670 */
[----:B------:R-:W-:Y:S01]  /*6e00*/  FMUL R134, R134, R14 ;  /* 0x0000000e86867220 */ /* 0x000fe20000400000 */
[----:B0-----:R-:W-:Y:S01]  /*6e10*/  F2FP.SATFINITE.E4M3.F32.PACK_AB_MERGE_C R5, RZ, R142, RZ ;  /* 0x0000008eff05723e */ /* 0x001fe200048070ff */
[----:B------:R-:W-:Y:S01]  /*6e20*/  @!P5 STG.E.U8 desc[UR14][R20.64+0x8], R147 ;  /* 0x000008931400d986 */ /* 0x000fe2000c10110e */
[C---:B------:R-:W-:Y:S01]  /*6e30*/  ISETP.LT.OR P5, PT, R6.reuse, 0x11, !P1 ;  /* 0x000000110600780c */ /* 0x040fe20004fa1670 */
[-C--:B------:R-:W-:Y:S01]  /*6e40*/  FMUL R137, R137, R14.reuse ;  /* 0x0000000e89897220 */ /* 0x080fe20000400000 */
[----:B------:R-:W-:Y:S01]  /*6e50*/  F2FP.SATFINITE.E4M3.F32.PACK_AB_MERGE_C R141, RZ, R141, RZ ;  /* 0x0000008dff8d723e */ /* 0x000fe200048070ff */
[----:B------:R0:W-:Y:S01]  /*6e60*/  @!P6 STG.E.U8 desc[UR14][R20.64+0x9], R5 ;  /* 0x000009051400e986 */ /* 0x0001e2000c10110e */
[----:B------:R-:W-:Y:S01]  /*6e70*/  ISETP.LT.OR P6, PT, R6, 0x12, !P1 ;  /* 0x000000120600780c */ /* 0x000fe20004fc1670 */
[----:B------:R-:W-:Y:S01]  /*6e80*/  FMUL R132, R132, R14 ;  /* 0x0000000e84847220 */ /* 0x000fe20000400000 */
[----:B------:R-:W-:Y:S01]  /*6e90*/  F2FP.SATFINITE.E4M3.F32.PACK_AB_MERGE_C R139, RZ, R139, RZ ;  /* 0x0000008bff8b723e */ /* 0x000fe200048070ff */
[----:B------:R-:W-:Y:S01]  /*6ea0*/  @!P3 STG.E.U8 desc[UR14][R18.64+0x8], R145 ;  /* 0x000008911200b986 */ /* 0x000fe2000c10110e */
[----:B-1----:R-:W-:Y:S01]  /*6eb0*/  F2FP.SATFINITE.E4M3.F32.PACK_AB_MERGE_C R25, RZ, R140, RZ ;  /* 0x0000008cff19723e */ /* 0x002fe200048070ff */
[-C--:B------:R-:W-:Y:S01]  /*6ec0*/  FMUL R135, R135, R14.reuse ;  /* 0x0000000e87877220 */ /* 0x080fe20000400000 */
[----:B------:R-:W-:Y:S01]  /*6ed0*/  ISETP.LT.OR P3, PT, R6, 0x11, !P0 ;  /* 0x000000110600780c */ /* 0x000fe20004761670 */
[-C--:B------:R-:W-:Y:S01]  /*6ee0*/  FMUL R130, R130, R14.reuse ;  /* 0x0000000e82827220 */ /* 0x080fe20000400000 */
[----:B------:R-:W-:Y:S01]  /*6ef0*/  F2FP.SATFINITE.E4M3.F32.PACK_AB_MERGE_C R137, RZ, R137, RZ ;  /* 0x00000089ff89723e */ /* 0x000fe200048070ff */
[----:B------:R1:W-:Y:S01]  /*6f00*/  @!P4 STG.E.U8 desc[UR14][R18.64+0x9], R25 ;  /* 0x000009191200c986 */ /* 0x0003e2000c10110e */
[C---:B------:R-:W-:Y:S01]  /*6f10*/  ISETP.LT.OR P4, PT, R6.reuse, 0x12, !P0 ;  /* 0x000000120600780c */ /* 0x040fe20004781670 */
[----:B------:R-:W-:Y:S01]  /*6f20*/  FMUL R133, R133, R14 ;  /* 0x0000000e85857220 */ /* 0x000fe20000400000 */
[----:B0-----:R-:W-:Y:S01]  /*6f30*/  F2FP.SATFINITE.E4M3.F32.PACK_AB_MERGE_C R5, RZ, R138, RZ ;  /* 0x0000008aff05723e */ /* 0x001fe200048070ff */
[----:B------:R-:W-:Y:S01]  /*6f40*/  @!P5 STG.E.U8 desc[UR14][R20.64+0x10], R143 ;  /* 0x0000108f1400d986 */ /* 0x000fe2000c10110e */
[----:B------:R-:W-:Y:S01]  /*6f50*/  ISETP.LT.OR P5, PT, R6, 0x19, !P1 ;  /* 0x000000190600780c */ /* 0x000fe20004fa1670 */
[-C--:B------:R-:W-:Y:S01]  /*6f60*/  FMUL R128, R128, R14.reuse ;  /* 0x0000000e80807220 */ /* 0x080fe20000400000 */
[----:B------:R-:W-:Y:S01]  /*6f70*/  F2FP.SATFINITE.E4M3.F32.PACK_AB_MERGE_C R135, RZ, R135, RZ ;  /* 0x00000087ff87723e */ /* 0x000fe200048070ff */
[----:B------:R0:W-:Y:S01]  /*6f80*/  @!P6 STG.E.U8 desc[UR14][R20.64+0x11], R5 ;  /* 0x000011051400e986 */ /* 0x0001e2000c10110e */
[----:B------:R-:W-:Y:S01]  /*6f90*/  ISETP.LT.OR P6, PT, R6, 0x1a, !P1 ;  /* 0x0000001a0600780c */ /* 0x000fe20004fc1670 */
[-C--:B------:R-:W-:Y:S01]  /*6fa0*/  FMUL R131, R131, R14.reuse ;  /* 0x0000000e83837220 */ /* 0x080fe20000400000 */
[----:B------:R-:W-:Y:S01]  /*6fb0*/  FMUL R126, R126, R14 ;  /* 0x0000000e7e7e7220 */ /* 0x000fe20000400000 */
[----:B-1----:R-:W-:Y:S01]  /*6fc0*/  F2FP.SATFINITE.E4M3.F32.PACK_AB_MERGE_C R25, RZ, R136, RZ ;  /* 0x00000088ff19723e */ /* 0x002fe200048070ff */
[----:B------:R-:W-:Y:S01]  /*6fd0*/  @!P3 STG.E.U8 desc[UR14][R18.64+0x10], R141 ;  /* 0x0000108d1200b986 */ /* 0x000fe2000c10110e */
[C---:B------:R-:W-:Y:S01]  /*6fe0*/  ISETP.LT.OR P3, PT, R6.reuse, 0x19, !P0 ;  /* 0x000000190600780c */ /* 0x040fe20004761670 */
        /* <DEDUP_REMOVED lines=37> */
[-C--:B------:R-:W-:Y:S01]  /*7240*/  FMUL R114, R114, R14.reuse ;  /* 0x0000000e72727220 */ /* 0x080fe20000400000 */
        /* <DEDUP_REMOVED lines=81> */
[C---:B------:R-:W-:Y:S01]  /*7760*/  ISETP.LT.OR P6, PT, R6.reuse, 0x52, !P1 ;  /* 0x000000520600780c */ /* 0x040fe20004fc1670 */
        /* <DEDUP_REMOVED lines=22> */
[----:B------:R-:W-:-:S02]  /*78d0*/  ISETP.LT.OR P3, PT, R6, 0x59, !P0 ;  /* 0x000000590600780c */ /* 0x000fc40004761670 */
[----:B------:R-:W-:Y:S01]  /*78e0*/  F2FP.SATFINITE.E4M3.F32.PACK_AB_MERGE_C R93, RZ, R93, RZ ;  /* 0x0000005dff5d723e */ /* 0x000fe200048070ff */
[----:B------:R1:W-:Y:S01]  /*78f0*/  @!P4 STG.E.U8 desc[UR14][R18.64+0x51], R25 ;  /* 0x000051191200c986 */ /* 0x0003e2000c10110e */
[C---:B------:R-:W-:Y:S02]  /*7900*/  ISETP.LT.OR P4, PT, R6.reuse, 0x5a, !P0 ;  /* 0x0000005a0600780c */ /* 0x040fe40004781670 */
[----:B0-----:R-:W-:Y:S01]  /*7910*/  F2FP.SATFINITE.E4M3.F32.PACK_AB_MERGE_C R5, RZ, R102, RZ ;  /* 0x00000066ff05723e */ /* 0x001fe200048070ff */
[----:B------:R-:W-:Y:S01]  /*7920*/  @!P5 STG.E.U8 desc[UR14][R20.64+0x58], R107 ;  /* 0x0000586b1400d986 */ /* 0x000fe2000c10110e */
[C---:B------:R-:W-:Y:S02]  /*7930*/  ISETP.LT.OR P5, PT, R6.reuse, 0x61, !P1 ;  /* 0x000000610600780c */ /* 0x040fe40004fa1670 */
[----:B------:R-:W-:Y:S01]  /*7940*/  F2FP.SATFINITE.E4M3.F32.PACK_AB_MERGE_C R23, RZ, R23, RZ ;  /* 0x00000017ff17723e */ /* 0x000fe200048070ff */
[----:B------:R0:W-:Y:S01]  /*7950*/  @!P6 STG.E.U8 desc[UR14][R20.64+0x59], R5 ;  /* 0x000059051400e986 */ /* 0x0001e2000c10110e */
[----:B------:R-:W-:-:S02]  /*7960*/  ISETP.LT.OR P6, PT, R6, 0x62, !P1 ;  /* 0x000000620600780c */ /* 0x000fc40004fc1670 */
[----:B------:R-:W-:Y:S01]  /*7970*/  F2FP.SATFINITE.E4M3.F32.PACK_AB_MERGE_C R89, RZ, R89, RZ ;  /* 0x00000059ff59723e */ /* 0x000fe200048070ff */
[----:B------:R-:W-:Y:S01]  /*7980*/  @!P3 STG.E.U8 desc[UR14][R18.64+0x58], R105 ;  /* 0x000058691200b986 */ /* 0x000fe2000c10110e */
[----:B-1----:R-:W-:Y:S02]  /*7990*/  F2FP.SATFINITE.E4M3.F32.PACK_AB_MERGE_C R25, RZ, R100, RZ ;  /* 0x00000064ff19723e */ /* 0x002fe400048070ff */
[C---:B------:R-:W-:Y:S02]  /*79a0*/  ISETP.LT.OR P3, PT, R6.reuse, 0x61, !P0 ;  /* 0x000000610600780c */ /* 0x040fe40004761670 */
[----:B------:R-:W-:Y:S01]  /*79b0*/  F2FP.SATFINITE.E4M3.F32.PACK_AB_MERGE_C R27, RZ, R88, RZ ;  /* 0x00000058ff1b723e */ /* 0x000fe200048070ff */
[----:B------:R1:W-:Y:S01]  /*79c0*/  @!P4 STG.E.U8 desc[UR14][R18.64+0x59], R25 ;  /* 0x000059191200c986 */ /* 0x0003e2000c10110e */
[C---:B------:R-:W-:Y:S02]  /*79d0*/  ISETP.LT.OR P4, PT, R6.reuse, 0x62, !P0 ;  /* 0x000000620600780c */ /* 0x040fe40004781670 */
[----:B0-----:R-:W-:Y:S01]  /*79e0*/  F2FP.SATFINITE.E4M3.F32.PACK_AB_MERGE_C R5, RZ, R98, RZ ;  /* 0x00000062ff05723e */ /* 0x001fe200048070ff */
[----:B------:R-:W-:Y:S01]  /*79f0*/  @!P5 STG.E.U8 desc[UR14][R20.64+0x60], R101 ;  /* 0x000060651400d986 */ /* 0x000fe2000c10110e */
[----:B------:R-:W-:-:S03]  /*7a00*/  ISETP.LT.OR P5, PT, R6, 0x69, !P1 ;  /* 0x000000690600780c */ /* 0x000fc60004fa1670 */
[----:B------:R0:W-:Y:S01]  /*7a10*/  @!P6 STG.E.U8 desc[UR14][R20.64+0x61], R5 ;  /* 0x000061051400e986 */ /* 0x0001e2000c10110e */
[C---:B------:R-:W-:Y:S02]  /*7a20*/  ISETP.LT.OR P6, PT, R6.reuse, 0x6a, !P1 ;  /* 0x0000006a0600780c */ /* 0x040fe40004fc1670 */
[----:B-1----:R-:W-:Y:S01]  /*7a30*/  F2FP.SATFINITE.E4M3.F32.PACK_AB_MERGE_C R25, RZ, R96, RZ ;  /* 0x00000060ff19723e */ /* 0x002fe200048070ff */
[----:B------:R-:W-:Y:S01]  /*7a40*/  @!P3 STG.E.U8 desc[UR14][R18.64+0x60], R103 ;  /* 0x000060671200b986 */ /* 0x000fe2000c10110e */
[----:B------:R-:W-:-:S03]  /*7a50*/  ISETP.LT.OR P3, PT, R6, 0x69, !P0 ;  /* 0x000000690600780c */ /* 0x000fc60004761670 */
        /* <DEDUP_REMOVED lines=12> */
[C---:B------:R-:W-:Y:S01]  /*7b20*/  ISETP.LT.OR P1, PT, R6.reuse, 0x7a, !P1 ;  /* 0x0000007a0600780c */ /* 0x040fe20004f21670 */
[----:B------:R2:W-:Y:S01]  /*7b30*/  @!P5 STG.E.U8 desc[UR14][R20.64+0x70], R95 ;  /* 0x0000705f1400d986 */ /* 0x0005e2000c10110e */
[C---:B------:R-:W-:Y:S02]  /*7b40*/  ISETP.LT.OR P5, PT, R6.reuse, 0x72, !P0 ;  /* 0x000000720600780c */ /* 0x040fe400047a1670 */
[----:B0-----:R-:W-:Y:S01]  /*7b50*/  F2FP.SATFINITE.E4M3.F32.PACK_AB_MERGE_C R5, RZ, R90, RZ ;  /* 0x0000005aff05723e */ /* 0x001fe200048070ff */
[----:B------:R2:W-:Y:S01]  /*7b60*/  @!P6 STG.E.U8 desc[UR14][R20.64+0x71], R91 ;  /* 0x0000715b1400e986 */ /* 0x0005e2000c10110e */
[C---:B------:R-:W-:Y:S02]  /*7b70*/  ISETP.LT.OR P6, PT, R6.reuse, 0x79, !P0 ;  /* 0x000000790600780c */ /* 0x040fe400047c1670 */
[----:B------:R-:W-:Y:S01]  /*7b80*/  ISETP.LT.OR P0, PT, R6, 0x7a, !P0 ;  /* 0x0000007a0600780c */ /* 0x000fe20004701670 */
[----:B------:R2:W-:Y:S01]  /*7b90*/  @!P3 STG.E.U8 desc[UR14][R18.64+0x70], R93 ;  /* 0x0000705d1200b986 */ /* 0x0005e2000c10110e */
[----:B-1----:R-:W-:-:S05]  /*7ba0*/  F2FP.SATFINITE.E4M3.F32.PACK_AB_MERGE_C R25, RZ, R22, RZ ;  /* 0x00000016ff19723e */ /* 0x002fca00048070ff */
[----:B------:R2:W-:Y:S04]  /*7bb0*/  @!P5 STG.E.U8 desc[UR14][R18.64+0x71], R5 ;  /* 0x000071051200d986 */ /* 0x0005e8000c10110e */
[----:B------:R2:W-:Y:S04]  /*7bc0*/  @!P4 STG.E.U8 desc[UR14][R20.64+0x78], R23 ;  /* 0x000078171400c986 */ /* 0x0005e8000c10110e */
[----:B------:R2:W-:Y:S04]  /*7bd0*/  @!P1 STG.E.U8 desc[UR14][R20.64+0x79], R25 ;  /* 0x0000791914009986 */ /* 0x0005e8000c10110e */
[----:B------:R2:W-:Y:S04]  /*7be0*/  @!P6 STG.E.U8 desc[UR14][R18.64+0x78], R89 ;  /* 0x000078591200e986 */ /* 0x0005e8000c10110e */
[----:B------:R2:W-:Y:S02]  /*7bf0*/  @!P0 STG.E.U8 desc[UR14][R18.64+0x79], R27 ;  /* 0x0000791b12008986 */ /* 0x0005e4000c10110e */
.L_x_169:
[----:B------:R-:W-:Y:S05]  /*7c00*/  BSYNC B0 ;  /* 0x0000000000007941 */ /* 0x000fea0003800000 */
.L_x_39:
[C---:B------:R-:W-:Y:S01]  /*7c10*/  LEA R2, P0, R8.reuse, R2, 0x1 ;  /* 0x0000000208027211 */ /* 0x040fe200078008ff */
[----:B------:R-:W-:Y:S01]  /*7c20*/  ULDC.64 UR6, c[0x0][0x650] ;  /* 0x0001940000067ab9 */ /* 0x000fe20000000a00 */
[----:B-----5:R-:W-:Y:S01]  /*7c30*/  IMAD.U32 R4, RZ, RZ, UR12 ;  /* 0x0000000cff047e24 */ /* 0x020fe2000f8e00ff */
[----:B0-2---:R-:W-:Y:S01]  /*7c40*/  PRMT R18, RZ, 0x7610, R18 ;  /* 0x00007610ff127816 */ /* 0x005fe20000000012 */
[----:B------:R-:W-:Y:S01]  /*7c50*/  IMAD.MOV.U32 R6, RZ, RZ, -0x1 ;  /* 0xffffffffff067424 */ /* 0x000fe200078e00ff */
[----:B------:R-:W-:Y:S01]  /*7c60*/  LEA.HI.X R3, R8, R3, R0, 0x1, P0 ;  /* 0x0000000308037211 */ /* 0x000fe200000f0c00 */
[----:B------:R0:W-:Y:S01]  /*7c70*/  SYNCS.ARRIVE.TRANS64.A1T0 RZ, [R4+UR22], RZ ;  /* 0x000000ff04ff79a7 */ /* 0x0001e20008100016 */
[----:B------:R-:W-:Y:S01]  /*7c80*/  ISETP.GE.U32.AND P0, PT, R2, UR6, PT ;  /* 0x0000000602007c0c */ /* 0x000fe2000bf06070 */
[----:B------:R-:W-:-:S03]  /*7c90*/  IMAD.MOV.U32 R5, RZ, RZ, -0x1 ;  /* 0xffffffffff057424 */ /* 0x000fc600078e00ff */
[----:B------:R-:W-:Y:S01]  /*7ca0*/  ISETP.GE.U32.AND.EX P0, PT, R3, UR7, PT, P0 ;  /* 0x0000000703007c0c */ /* 0x000fe2000bf06100 */
[----:B0-----:R-:W-:-:S12]  /*7cb0*/  IMAD.MOV.U32 R4, RZ, RZ, -0x1 ;  /* 0xffffffffff047424 */ /* 0x001fd800078e00ff */
[----:B------:R-:W-:Y:S05]  /*7cc0*/  @P0 BRA `(.L_x_170) ;  /* 0x0000000400600947 */ /* 0x000fea0003800000 */
[----:B------:R-:W0:Y:S01]  /*7cd0*/  S2R R28, SR_CTAID.X ;  /* 0x00000000001c7919 */ /* 0x000e220000002500 */
[----:B------:R-:W2:Y:S01]  /*7ce0*/  LDC.64 R22, c[0x0][0x628] ;  /* 0x00018a00ff167b82 */ /* 0x000ea20000000a00 */
[----:B------:R-:W-:Y:S01]  /*7cf0*/  ULDC UR6, c[0x0][0x150] ;  /* 0x0000540000067ab9 */ /* 0x000fe20000000800 */
[----:B-1--4-:R-:W-:Y:S01]  /*7d00*/  IMAD.MOV.U32 R20, RZ, RZ, R2 ;  /* 0x000000ffff147224 */ /* 0x012fe200078e0002 */
[----:B------:R-:W1:Y:S01]  /*7d10*/  S2R R30, SR_CTAID.Y ;  /* 0x00000000001e7919 */ /* 0x000e620000002600 */
[----:B------:R-:W-:-:S04]  /*7d20*/  IMAD.MOV.U32 R21, RZ, RZ, R3 ;  /* 0x000000ffff157224 */ /* 0x000fc800078e0003 */
[----:B------:R-:W4:Y:S08]  /*7d30*/  LDC R31, c[0x0][0x144] ;  /* 0x00005100ff1f7b82 */ /* 0x000f300000000800 */
[----:B------:R-:W1:Y:S08]  /*7d40*/  LDC R6, c[0x0][0x630] ;  /* 0x00018c00ff067b82 */ /* 0x000e700000000800 */
[----:B------:R-:W1:Y:S01]  /*7d50*/  LDC.64 R26, c[0x0][0x620] ;  /* 0x00018800ff1a7b82 */ /* 0x000e620000000a00 */
[----:B--2---:R-:W-:-:S04]  /*7d60*/  ISETP.NE.U32.AND P0, PT, R22, RZ, PT ;  /* 0x000000ff1600720c */ /* 0x004fc80003f05070 */
[----:B------:R-:W-:Y:S02]  /*7d70*/  ISETP.NE.AND.EX P0, PT, R23, RZ, PT, P0 ;  /* 0x000000ff1700720c */ /* 0x000fe40003f05300 */
[----:B0-----:R-:W-:-:S05]  /*7d80*/  I2FP.F32.U32 R4, R28 ;  /* 0x0000001c00047245 */ /* 0x001fca0000201000 */
[----:B------:R-:W-:-:S04]  /*7d90*/  FMUL R4, R4, UR6 ;  /* 0x0000000604047c20 */ /* 0x000fc80008400000 */
[----:B------:R0:W2:Y:S02]  /*7da0*/  F2I.U32.TRUNC.NTZ R29, R4 ;  /* 0x00000004001d7305 */ /* 0x0000a4000020f000 */
[----:B----4-:R-:W-:Y:S05]  /*7db0*/  @!P0 BRA `(.L_x_171) ;  /* 0x0000000000288947 */ /* 0x010fea0003800000 */
[----:B------:R-:W4:Y:S02]  /*7dc0*/  LDC R5, c[0x0][0x634] ;  /* 0x00018d00ff057b82 */ /* 0x000f240000000800 */
[----:B----4-:R-:W-:-:S05]  /*7dd0*/  IADD3 R21, P0, R2, R5, RZ ;  /* 0x0000000502157210 */ /* 0x010fca0007f1e0ff */
[----:B---3--:R-:W-:-:S04]  /*7de0*/  IMAD.X R25, RZ, RZ, R3, P0 ;  /* 0x000000ffff197224 */ /* 0x008fc800000e0603 */
[----:B0-----:R-:W-:-:S04]  /*7df0*/  IMAD.WIDE.U32 R4, R25, R22, RZ ;  /* 0x0000001619047225 */ /* 0x001fc800078e00ff */
[----:B------:R-:W-:-:S04]  /*7e00*/  IMAD.WIDE.U32 R18, P0, R21, R23, R4 ;  /* 0x0000001715127225 */ /* 0x000fc80007800004 */
[----:B------:R-:W-:-:S04]  /*7e10*/  IMAD.WIDE.U32 R4, R21, R22, RZ ;  /* 0x0000001615047225 */ /* 0x000fc800078e00ff */
[----:B------:R-:W-:Y:S01]  /*7e20*/  IMAD.X R21, RZ, RZ, RZ, P0 ;  /* 0x000000ffff157224 */ /* 0x000fe200000e06ff */
[----:B------:R-:W-:Y:S01]  /*7e30*/  IADD3 RZ, P0, R5, R18, RZ ;  /* 0x0000001205ff7210 */ /* 0x000fe20007f1e0ff */
[----:B------:R-:W-:-:S04]  /*7e40*/  IMAD.MOV.U32 R20, RZ, RZ, R19 ;  /* 0x000000ffff147224 */ /* 0x000fc800078e0013 */
[----:B------:R-:W-:-:S08]  /*7e50*/  IMAD.WIDE.U32.X R20, R25, R23, R20, P0 ;  /* 0x0000001719147225 */ /* 0x000fd000000e0414 */
.L_x_171:
[-CC-:B-1-3--:R-:W-:Y:S01]  /*7e60*/  SHF.R.U64 R24, R20, R6.reuse, R21.reuse ;  /* 0x0000000614187219 */ /* 0x18afe20000001215 */
[----:B------:R-:W1:Y:S01]  /*7e70*/  LDC.64 R34, c[0x0][0x640] ;  /* 0x00019000ff227b82 */ /* 0x000e620000000a00 */
[----:B0-----:R-:W-:Y:S01]  /*7e80*/  SHF.R.U32.HI R4, RZ, R6, R21 ;  /* 0x00000006ff047219 */ /* 0x001fe20000011615 */
[----:B--2---:R-:W-:Y:S01]  /*7e90*/  IMAD.MOV R29, RZ, RZ, -R29 ;  /* 0x000000ffff1d7224 */ /* 0x004fe200078e0a1d */
[----:B------:R-:W-:Y:S01]  /*7ea0*/  IADD3 R19, P0, RZ, -R24, RZ ;  /* 0x80000018ff137210 */ /* 0x000fe20007f1e0ff */
[----:B------:R-:W-:Y:S01]  /*7eb0*/  ULDC UR6, c[0x0][0x154] ;  /* 0x0000550000067ab9 */ /* 0x000fe20000000800 */
[----:B------:R-:W-:Y:S02]  /*7ec0*/  IMAD.MOV.U32 R21, RZ, RZ, 0x1 ;  /* 0x00000001ff157424 */ /* 0x000fe400078e00ff */
[----:B------:R-:W-:Y:S01]  /*7ed0*/  IMAD R29, R31, R29, R28 ;  /* 0x0000001d1f1d7224 */ /* 0x000fe200078e021c */
[----:B------:R-:W0:Y:S01]  /*7ee0*/  LDC R18, c[0x0][0x618] ;  /* 0x00018600ff127b82 */ /* 0x000e220000000800 */
[----:B------:R-:W-:-:S04]  /*7ef0*/  IMAD.X R5, RZ, RZ, ~R4, P0 ;  /* 0x000000ffff057224 */ /* 0x000fc800000e0e04 */
[-C--:B------:R-:W-:Y:S02]  /*7f00*/  IMAD R6, R5, R26.reuse, RZ ;  /* 0x0000001a05067224 */ /* 0x080fe400078e02ff */
[C---:B------:R-:W-:Y:S01]  /*7f10*/  IMAD.WIDE.U32 R4, R19.reuse, R26, R2 ;  /* 0x0000001a13047225 */ /* 0x040fe200078e0002 */
[----:B------:R-:W2:Y:S03]  /*7f20*/  LDC R20, c[0x0][0x608] ;  /* 0x00018200ff147b82 */ /* 0x000ea60000000800 */
[----:B------:R-:W-:Y:S01]  /*7f30*/  IMAD R19, R19, R27, R6 ;  /* 0x0000001b13137224 */ /* 0x000fe200078e0206 */
[----:B------:R-:W-:-:S03]  /*7f40*/  I2FP.F32.U32 R6, R30 ;  /* 0x0000001e00067245 */ /* 0x000fc60000201000 */
[----:B------:R-:W-:Y:S01]  /*7f50*/  IMAD.IADD R5, R5, 0x1, R19 ;  /* 0x0000000105057824 */ /* 0x000fe200078e0213 */
[----:B------:R-:W3:Y:S01]  /*7f60*/  LDC R32, c[0x0][0x658] ;  /* 0x00019600ff207b82 */ /* 0x000ee20000000800 */
[----:B-1----:R-:W-:Y:S01]  /*7f70*/  ISETP.NE.U32.AND P0, PT, R34, RZ, PT ;  /* 0x000000ff2200720c */ /* 0x002fe20003f05070 */
[----:B------:R-:W-:-:S03]  /*7f80*/  IMAD.MOV.U32 R19, RZ, RZ, -0x1 ;  /* 0xffffffffff137424 */ /* 0x000fc600078e00ff */
[----:B------:R-:W-:-:S03]  /*7f90*/  ISETP.NE.AND.EX P0, PT, R35, RZ, PT, P0 ;  /* 0x000000ff2300720c */ /* 0x000fc60003f05300 */
[----:B------:R-:W1:Y:S01]  /*7fa0*/  LDC R27, c[0x0][0x148] ;  /* 0x00005200ff1b7b82 */ /* 0x000e620000000800 */
[-CC-:B0-----:R-:W-:Y:S02]  /*7fb0*/  SHF.R.U64 R22, R4, R18.reuse, R5.reuse ;  /* 0x0000001204167219 */ /* 0x181fe40000001205 */
[----:B------:R-:W-:Y:S01]  /*7fc0*/  SHF.R.U32.HI R5, RZ, R18, R5 ;  /* 0x00000012ff057219 */ /* 0x000fe20000011605 */
[----:B------:R-:W-:-:S04]  /*7fd0*/  FMUL R18, R6, UR6 ;  /* 0x0000000606127c20 */ /* 0x000fc80008400000 */
[----:B------:R-:W0:Y:S01]  /*7fe0*/  LDC R28, c[0x0][0x600] ;  /* 0x00018000ff1c7b82 */ /* 0x000e220000000800 */
[----:B------:R4:W0:Y:S01]  /*7ff0*/  F2I.U32.TRUNC.NTZ R25, R18 ;  /* 0x0000001200197305 */ /* 0x000822000020f000 */
[-CC-:B--2---:R-:W-:Y:S02]  /*8000*/  SHF.R.U64 R6, R22, R20.reuse, R5.reuse ;  /* 0x0000001416067219 */ /* 0x184fe40000001205 */
[----:B------:R-:W-:-:S04]  /*8010*/  SHF.R.U32.HI R5, RZ, R20, R5 ;  /* 0x00000014ff057219 */ /* 0x000fc80000011605 */
[----:B------:R-:W2:Y:S01]  /*8020*/  LDC R33, c[0x0][0x648] ;  /* 0x00019200ff217b82 */ /* 0x000ea20000000800 */
[-CC-:B---3--:R-:W-:Y:S02]  /*8030*/  SHF.R.U64 R26, R6, R32.reuse, R5.reuse ;  /* 0x00000020061a7219 */ /* 0x188fe40000001205 */
[-C--:B------:R-:W-:Y:S02]  /*8040*/  SHF.L.U32 R19, R19, R32.reuse, RZ ;  /* 0x0000002013137219 */ /* 0x080fe400000006ff */
[-C--:B------:R-:W-:Y:S01]  /*8050*/  SHF.R.U32.HI R5, RZ, R32.reuse, R5 ;  /* 0x00000020ff057219 */ /* 0x080fe20000011605 */
[----:B------:R-:W-:Y:S01]  /*8060*/  IMAD.MOV.U32 R4, RZ, RZ, R26 ;  /* 0x000000ffff047224 */ /* 0x000fe200078e001a */
[----:B------:R-:W-:Y:S01]  /*8070*/  SHF.L.U32 R32, R21, R32, RZ ;  /* 0x0000002015207219 */ /* 0x000fe200000006ff */
[----:B------:R-:W3:Y:S01]  /*8080*/  LDC R36, c[0x0][0x638] ;  /* 0x00018e00ff247b82 */ /* 0x000ee20000000800 */
[----:B------:R-:W-:-:S07]  /*8090*/  LOP3.LUT R31, RZ, R19, RZ, 0x33, !PT ;  /* 0x00000013ff1f7212 */ /* 0x000fce00078e33ff */
[----:B------:R-:W0:Y:S01]  /*80a0*/  LDC R37, c[0x0][0x610] ;  /* 0x00018400ff257b82 */ /* 0x000e220000000800 */
[----:B----4-:R-:W-:Y:S05]  /*80b0*/  @!P0 BRA `(.L_x_172) ;  /* 0x0000000000288947 */ /* 0x010fea0003800000 */
[----:B------:R-:W4:Y:S02]  /*80c0*/  LDC R21, c[0x0][0x64c] ;  /* 0x00019300ff157b82 */ /* 0x000f240000000800 */
[----:B----4-:R-:W-:-:S05]  /*80d0*/  IADD3 R21, P0, R26, R21, RZ ;  /* 0x000000151a157210 */ /* 0x010fca0007f1e0ff */
        /* <DEDUP_REMOVED lines=8> */
.L_x_172:
[----:B--2---:R-:W-:Y:S01]  /*8160*/  SHF.R.U64 R4, R4, R33, R5 ;  /* 0x0000002104047219 */ /* 0x004fe20000001205 */
[----:B0-----:R-:W-:Y:S01]  /*8170*/  VIADD R21, R28, 0xffffffff ;  /* 0xffffffff1c157836 */ /* 0x001fe20000000000 */
[----:B------:R-:W-:Y:S01]  /*8180*/  LOP3.LUT R19, R6, R31, RZ, 0xc0, !PT ;  /* 0x0000001f06137212 */ /* 0x000fe200078ec0ff */
[----:B------:R-:W-:Y:S02]  /*8190*/  IMAD.MOV R25, RZ, RZ, -R25 ;  /* 0x000000ffff197224 */ /* 0x000fe400078e0a19 */
[----:B------:R-:W-:Y:S02]  /*81a0*/  IMAD.MOV R5, RZ, RZ, -R4 ;  /* 0x000000ffff057224 */ /* 0x000fe400078e0a04 */
[----:B------:R-:W-:Y:S01]  /*81b0*/  IMAD R6, R32, R4, R19 ;  /* 0x0000000420067224 */ /* 0x000fe200078e0213 */
[----:B------:R-:W-:Y:S01]  /*81c0*/  LOP3.LUT R19, R22, R21, RZ, 0xc0, !PT ;  /* 0x0000001516137212 */ /* 0x000fe200078ec0ff */
[----:B-1----:R-:W-:Y:S02]  /*81d0*/  @P2 IMAD R29, R27, R25, R30 ;  /* 0x000000191b1d2224 */ /* 0x002fe400078e021e */
[----:B---3--:R-:W-:-:S02]  /*81e0*/  IMAD R4, R5, R36, R26 ;  /* 0x0000002405047224 */ /* 0x008fc400078e021a */
[----:B------:R-:W-:Y:S02]  /*81f0*/  IMAD R6, R6, R37, R29 ;  /* 0x0000002506067224 */ /* 0x000fe400078e021d */
[----:B------:R-:W-:Y:S02]  /*8200*/  IMAD R19, R4, R28, R19 ;  /* 0x0000001c04137224 */ /* 0x000fe400078e0213 */
[----:B------:R-:W-:Y:S02]  /*8210*/  IMAD.MOV.U32 R18, RZ, RZ, 0x1 ;  /* 0x00000001ff127424 */ /* 0x000fe400078e00ff */
[----:B------:R-:W-:Y:S01]  /*8220*/  IMAD.MOV.U32 R4, RZ, RZ, R24 ;  /* 0x000000ffff047224 */ /* 0x000fe200078e0018 */
[----:B------:R-:W-:Y:S02]  /*8230*/  SEL R5, R19, R6, !P2 ;  /* 0x0000000613057207 */ /* 0x000fe40005000000 */
[----:B------:R-:W-:-:S07]  /*8240*/  SEL R6, R6, R19, !P2 ;  /* 0x0000001306067207 */ /* 0x000fce0005000000 */
.L_x_170:
[----:B------:R-:W-:Y:S02]  /*8250*/  LOP3.LUT P0, RZ, R18, 0xff, RZ, 0xc0, !PT ;  /* 0x000000ff12ff7812 */ /* 0x000fe4000780c0ff */
[----:B------:R-:W-:-:S11]  /*8260*/  LOP3.LUT R150, R150, 0x1, RZ, 0x3c, !PT ;  /* 0x0000000196967812 */ /* 0x000fd600078e3cff */
[----:B------:R-:W-:Y:S05]  /*8270*/  @P0 BRA `(.L_x_173) ;  /* 0xffffff9000e00947 */ /* 0x000fea000383ffff */
[----:B------:R-:W-:Y:S05]  /*8280*/  EXIT ;  /* 0x000000000000794d */ /* 0x000fea0003800000 */
.L_x_17:
[----:B------:R-:W-:-:S08]  /*8290*/  ISETP.NE.AND P0, PT, R18, RZ, PT ;  /* 0x000000ff1200720c */ /* 0x000fd00003f05270 */
[----:B--23-5:R-:W0:-:S00]  /*82a0*/  USETMAXREG.DEALLOC.CTAPOOL 0x28 ;  /* 0x00000028000079c8 */ /* 0x02ce0000080e0500 */
[----:B------:R-:W-:Y:S05]  /*82b0*/  @P0 EXIT ;  /* 0x000000000000094d */ /* 0x000fea0003800000 */
[----:B0-----:R-:W-:Y:S01]  /*82c0*/  LOP3.LUT P0, RZ, R20, 0xff, RZ, 0xc0, !PT ;  /* 0x000000ff14ff7812 */ /* 0x001fe2000780c0ff */
[----:B------:R-:W-:Y:S02]  /*82d0*/  IMAD.MOV.U32 R12, RZ, RZ, 0x1 ;  /* 0x00000001ff0c7424 */ /* 0x000fe400078e00ff */
[----:B------:R-:W-:-:S10]  /*82e0*/  IMAD.MOV.U32 R15, RZ, RZ, RZ ;  /* 0x000000ffff0f7224 */ /* 0x000fd400078e00ff */
[----:B------:R-:W-:Y:S05]  /*82f0*/  @!P0 BRA `(.L_x_174) ;  /* 0x0000000c00608947 */ /* 0x000fea0003800000 */
[----:B------:R-:W0:Y:S01]  /*8300*/  S2UR UR9, SR_CgaCtaId ;  /* 0x00000000000979c3 */ /* 0x000e220000008800 */
[----:B------:R-:W-:Y:S01]  /*8310*/  ULDC UR5, c[0x0][0x658] ;  /* 0x0001960000057ab9 */ /* 0x000fe20000000800 */
[----:B------:R-:W-:Y:S01]  /*8320*/  UMOV UR10, 0xffffffff ;  /* 0xffffffff000a7882 */ /* 0x000fe20000000000 */
[----:B------:R-:W-:Y:S01]  /*8330*/  UMOV UR11, 0x1 ;  /* 0x00000001000b7882 */ /* 0x000fe20000000000 */
[----:B------:R-:W-:Y:S01]  /*8340*/  USHF.L.U32 UR10, UR10, UR5, URZ ;  /* 0x000000050a0a7299 */ /* 0x000fe2000800063f */
[----:B------:R-:W-:Y:S01]  /*8350*/  LOP3.LUT P0, RZ, R11, 0x1f, RZ, 0xc0, !PT ;  /* 0x0000001f0bff7812 */ /* 0x000fe2000780c0ff */
[----:B------:R-:W-:Y:S01]  /*8360*/  BSSY B0, `(.L_x_174) ;  /* 0x00000d1000007945 */ /* 0x000fe20003800000 */
[C---:B------:R-:W-:Y:S01]  /*8370*/  ISETP.NE.AND P3, PT, R10.reuse, RZ, PT ;  /* 0x000000ff0a00720c */ /* 0x040fe20003f65270 */
[----:B------:R-:W-:Y:S01]  /*8380*/  ULOP3.LUT UR14, URZ, UR10, URZ, 0x33, !UPT ;  /* 0x0000000a3f0e7292 */ /* 0x000fe2000f8e333f */
[----:B------:R-:W-:Y:S01]  /*8390*/  ISETP.NE.OR P0, PT, R10, RZ, !P0 ;  /* 0x000000ff0a00720c */ /* 0x000fe20004705670 */
[----:B------:R-:W-:Y:S01]  /*83a0*/  IMAD.MOV.U32 R14, RZ, RZ, 0x1 ;  /* 0x00000001ff0e7424 */ /* 0x000fe200078e00ff */
[----:B------:R-:W-:Y:S01]  /*83b0*/  LOP3.LUT R13, R7, 0x2, RZ, 0xfc, !PT ;  /* 0x00000002070d7812 */ /* 0x000fe200078efcff */
[----:B------:R-:W-:Y:S01]  /*83c0*/  IMAD.MOV.U32 R12, RZ, RZ, 0x1 ;  /* 0x00000001ff0c7424 */ /* 0x000fe200078e00ff */
[----:B------:R-:W-:Y:S01]  /*83d0*/  ULDC UR4, c[0x0][0x600] ;  /* 0x0001800000047ab9 */ /* 0x000fe20000000800 */
[----:B------:R-:W-:Y:S01]  /*83e0*/  IMAD.MOV.U32 R15, RZ, RZ, RZ ;  /* 0x000000ffff0f7224 */ /* 0x000fe200078e00ff */
[----:B------:R-:W-:Y:S01]  /*83f0*/  UMOV UR15, 0x5 ;  /* 0x00000005000f7882 */ /* 0x000fe20000000000 */
[----:B------:R-:W-:-:S02]  /*8400*/  UIADD3 UR25, UR13, 0x1, URZ ;  /* 0x000000010d197890 */ /* 0x000fc4000fffe03f */
[----:B------:R-:W-:Y:S02]  /*8410*/  UIADD3 UR4, UR4, -0x1, URZ ;  /* 0xffffffff04047890 */ /* 0x000fe4000fffe03f */
[----:B------:R-:W-:Y:S01]  /*8420*/  USHF.L.U32 UR5, UR11, UR5, URZ ;  /* 0x000000050b057299 */ /* 0x000fe2000800063f */
[----:B------:R-:W-:Y:S01]  /*8430*/  ULDC.64 UR26, c[0x0][0x198] ;  /* 0x00006600001a7ab9 */ /* 0x000fe20000000a00 */
[----:B0-----:R-:W-:Y:S02]  /*8440*/  ULOP3.LUT UR8, UR9, 0x1, URZ, 0xc0, !UPT ;  /* 0x0000000109087892 */ /* 0x001fe4000f8ec03f */
[----:B------:R-:W-:Y:S02]  /*8450*/  USHF.R.U32.HI UR28, URZ, 0x1, UR9 ;  /* 0x000000013f1c7899 */ /* 0x000fe40008011609 */
[----:B------:R-:W-:Y:S02]  /*8460*/  USHF.L.U32 UR6, UR9, 0x6, URZ ;  /* 0x0000000609067899 */ /* 0x000fe4000800063f */
[----:B------:R-:W-:-:S02]  /*8470*/  USHF.L.U32 UR7, UR9, 0xd, URZ ;  /* 0x0000000d09077899 */ /* 0x000fc4000800063f */
[----:B------:R-:W-:Y:S02]  /*8480*/  ULOP3.LUT UR9, UR9, 0xfffffffe, URZ, 0xc0, !UPT ;  /* 0xfffffffe09097892 */ /* 0x000fe4000f8ec03f */
[----:B------:R-:W-:Y:S02]  /*8490*/  UISETP.GT.U32.AND UP0, UPT, UR8, 0xffff, UPT ;  /* 0x0000ffff0800788c */ /* 0x000fe4000bf04070 */
[----:B------:R-:W-:Y:S02]  /*84a0*/  USHF.L.U32 UR10, UR11, UR9, URZ ;  /* 0x000000090b0a7299 */ /* 0x000fe4000800063f */
[----:B------:R-:W-:Y:S02]  /*84b0*/  ULOP3.LUT UR9, UR9, 0x1, URZ, 0xfc, !UPT ;  /* 0x0000000109097892 */ /* 0x000fe4000f8efc3f */
[----:B------:R-:W-:Y:S02]  /*84c0*/  USEL UR8, UR8, 0xffff, !UP0 ;  /* 0x0000ffff08087887 */ /* 0x000fe4000c000000 */
[----:B------:R-:W-:-:S02]  /*84d0*/  USHF.L.U32 UR9, UR11, UR9, URZ ;  /* 0x000000090b097299 */ /* 0x000fc4000800063f */
[----:B------:R-:W-:Y:S02]  /*84e0*/  ULOP3.LUT UR8, UR8, 0xffff, URZ, 0xc0, !UPT ;  /* 0x0000ffff08087892 */ /* 0x000fe4000f8ec03f */
[----:B------:R-:W-:Y:S02]  /*84f0*/  ULOP3.LUT UR6, UR6, 0x40, URZ, 0xc0, !UPT ;  /* 0x0000004006067892 */ /* 0x000fe4000f8ec03f */
[----:B------:R-:W-:Y:S02]  /*8500*/  ULOP3.LUT UR7, UR7, 0x2000, URZ, 0xc0, !UPT ;  /* 0x0000200007077892 */ /* 0x000fe4000f8ec03f */
[----:B------:R-:W-:Y:S02]  /*8510*/  ULOP3.LUT UR20, UR10, UR9, URZ, 0xfc, !UPT ;  /* 0x000000090a147292 */ /* 0x000fe4000f8efc3f */
[----:B------:R-:W-:-:S12]  /*8520*/  USHF.L.U32 UR15, UR15, UR8, URZ ;  /* 0x000000080f0f7299 */ /* 0x000fd8000800063f */
.L_x_186:
[----:B------:R-:W-:-:S03]  /*8530*/  UMOV UR8, 0xffffffff ;  /* 0xffffffff00087882 */ /* 0x000fc60000000000 */
[----:B------:R-:W-:Y:S05]  /*8540*/  BRA.DIV UR8, `(.L_x_175) ;  /* 0x0000000e08c87947 */ /* 0x000fea000b800000 */
[----:B------:R-:W-:-:S13]  /*8550*/  ELECT P1, URZ, PT ;  /* 0x00000000003f782f */ /* 0x000fda0003820000 */
.L_x_198:
[----:B------:R-:W0:Y:S01]  /*8560*/  LDC R10, c[0x0][0x28c] ;  /* 0x0000a300ff0a7b82 */ /* 0x000e220000000800 */
[----:B------:R-:W-:Y:S01]  /*8570*/  BSSY B1, `(.L_x_176) ;  /* 0x000003c000017945 */ /* 0x000fe20003800000 */
[----:B0-----:R-:W-:-:S13]  /*8580*/  ISETP.LT.OR P1, PT, R10, 0x1, !P1 ;  /* 0x000000010a00780c */ /* 0x001fda0004f21670 */
[----:B------:R-:W-:Y:S05]  /*8590*/  @P1 BRA `(.L_x_177) ;  /* 0x0000000000e41947 */ /* 0x000fea0003800000 */
[----:B------:R-:W-:Y:S01]  /*85a0*/  LEA R10, R6, UR28, 0x1 ;  /* 0x0000001c060a7c11 */ /* 0x000fe2000f8e08ff */
[----:B------:R-:W-:Y:S01]  /*85b0*/  IMAD.MOV.U32 R18, RZ, RZ, RZ ;  /* 0x000000ffff127224 */ /* 0x000fe200078e00ff */
[----:B------:R-:W-:Y:S01]  /*85c0*/  LEA R16, R5, UR6, 0x7 ;  /* 0x0000000605107c11 */ /* 0x000fe2000f8e38ff */
[----:B------:R-:W-:Y:S02]  /*85d0*/  IMAD.U32 R20, RZ, RZ, UR25 ;  /* 0x00000019ff147e24 */ /* 0x000fe4000f8e00ff */
[----:B------:R-:W-:Y:S02]  /*85e0*/  IMAD.MOV.U32 R5, RZ, RZ, R12 ;  /* 0x000000ffff057224 */ /* 0x000fe400078e000c */
[----:B------:R-:W-:Y:S02]  /*85f0*/  IMAD.MOV.U32 R6, RZ, RZ, R15 ;  /* 0x000000ffff067224 */ /* 0x000fe400078e000f */
[----:B------:R-:W-:-:S07]  /*8600*/  IMAD.SHL.U32 R17, R10, 0x20, RZ ;  /* 0x000000200a117824 */ /* 0x000fce00078e00ff */
.L_x_181:
[----:B------:R-:W0:Y:S01]  /*8610*/  S2R R11, SR_CgaCtaId ;  /* 0x00000000000b7919 */ /* 0x000e220000008800 */
[----:B------:R-:W-:-:S04]  /*8620*/  MOV R10, 0x400 ;  /* 0x00000400000a7802 */ /* 0x000fc80000000f00 */
[----:B0-----:R-:W-:Y:S02]  /*8630*/  LEA R21, R11, R10, 0x18 ;  /* 0x0000000a0b157211 */ /* 0x001fe400078ec0ff */
[----:B------:R-:W-:Y:S01]  /*8640*/  SHF.L.U32 R10, R5, 0x1f, RZ ;  /* 0x0000001f050a7819 */ /* 0x000fe200000006ff */
[----:B------:R-:W0:Y:S02]  /*8650*/  @!P3 LDC R11, c[0x0][0x500] ;  /* 0x00014000ff0bbb82 */ /* 0x000e240000000800 */
[----:B------:R-:W-:-:S04]  /*8660*/  IMAD R19, R6, 0x8, R21 ;  /* 0x0000000806137824 */ /* 0x000fc800078e0215 */
[----:B------:R-:W1:Y:S02]  /*8670*/  SYNCS.PHASECHK.TRANS64.TRYWAIT P1, [R19+URZ+0x18], R10 ;  /* 0x0000180a130075a7 */ /* 0x000e64000802017f */
[----:B-1----:R-:W-:Y:S05]  /*8680*/  @!P1 BRA `(.L_x_178) ;  /* 0x0000000c00989947 */ /* 0x002fea0003800000 */
.L_x_199:
[----:B-1----:R-:W-:Y:S01]  /*8690*/  PRMT R10, R13, 0x9910, RZ ;  /* 0x000099100d0a7816 */ /* 0x002fe200000000ff */
[----:B0-----:R0:W-:Y:S03]  /*86a0*/  @!P3 SYNCS.ARRIVE.TRANS64 RZ, [R19+URZ], R11 ;  /* 0x0000000b13ffb9a7 */ /* 0x0011e6000800003f */
[----:B------:R-:W-:-:S13]  /*86b0*/  ISETP.NE.AND P1, PT, R10, 0x2, PT ;  /* 0x000000020a00780c */ /* 0x000fda0003f25270 */
[----:B0-----:R-:W-:Y:S05]  /*86c0*/  @P1 BRA `(.L_x_179) ;  /* 0x0000000000041947 */ /* 0x001fea0003800000 */
[----:B------:R-:W-:Y:S01]  /*86d0*/  BPT.TRAP 0x1 ;  /* 0x000000040000795c */ /* 0x000fe20000300000 */
.L_x_179:
[----:B------:R-:W-:Y:S05]  /*86e0*/  @P0 BRA `(.L_x_180) ;  /* 0x0000000000040947 */ /* 0x000fea0003800000 */
[----:B------:R-:W-:Y:S01]  /*86f0*/  BPT.TRAP 0x1 ;  /* 0x000000040000795c */ /* 0x000fe20000300000 */
.L_x_180:
[----:B------:R-:W-:Y:S01]  /*8700*/  LEA R10, R6, UR28, 0x1 ;  /* 0x0000001c060a7c11 */ /* 0x000fe2000f8e08ff */
[----:B------:R-:W-:Y:S01]  /*8710*/  VIADD R20, R20, 0xffffffff ;  /* 0xffffffff14147836 */ /* 0x000fe20000000000 */
[----:B------:R-:W-:Y:S01]  /*8720*/  R2UR UR11, R6 ;  /* 0x00000000060b72ca */ /* 0x000fe200000e0000 */
[----:B------:R-:W-:Y:S01]  /*8730*/  UIADD3 UR16, UP0, UR26, 0xf0, URZ ;  /* 0x000000f01a107890 */ /* 0x000fe2000ff1e03f */
[----:B------:R-:W-:Y:S01]  /*8740*/  R2UR UR22, R21 ;  /* 0x00000000151672ca */ /* 0x000fe200000e0000 */
[----:B------:R-:W-:Y:S01]  /*8750*/  IMAD.U32 R10, R10, 0x1000, R21 ;  /* 0x000010000a0a7824 */ /* 0x000fe200078e0015 */
[----:B------:R-:W-:Y:S01]  /*8760*/  R2UR UR23, R17 ;  /* 0x00000000111772ca */ /* 0x000fe200000e0000 */
[----:B------:R-:W-:Y:S01]  /*8770*/  UIADD3 UR30, UP1, UR26, 0x1f0, URZ ;  /* 0x000001f01a1e7890 */ /* 0x000fe2000ff3e03f */
[----:B------:R-:W-:Y:S01]  /*8780*/  R2UR UR9, R19 ;  /* 0x00000000130972ca */ /* 0x000fe200000e0000 */
[----:B------:R-:W-:Y:S01]  /*8790*/  UIADD3.X UR17, URZ, UR27, URZ, UP0, !UPT ;  /* 0x0000001b3f117290 */ /* 0x000fe200087fe43f */
[----:B------:R-:W-:Y:S01]  /*87a0*/  R2UR UR8, R10 ;  /* 0x000000000a0872ca */ /* 0x000fe200000e0000 */
[----:B------:R-:W-:Y:S01]  /*87b0*/  UPRMT UR21, URZ, 0x5410, UR15 ;  /* 0x000054103f157896 */ /* 0x000fe2000800000f */
[----:B------:R-:W-:Y:S01]  /*87c0*/  R2UR UR10, R18 ;  /* 0x00000000120a72ca */ /* 0x000fe200000e0000 */
[----:B------:R-:W-:Y:S01]  /*87d0*/  VIADD R6, R6, 0x1 ;  /* 0x0000000106067836 */ /* 0x000fe20000000000 */
[----:B------:R-:W-:Y:S01]  /*87e0*/  R2UR UR12, R4 ;  /* 0x00000000040c72ca */ /* 0x000fe200000e0000 */
[----:B------:R-:W-:Y:S01]  /*87f0*/  ULEA UR11, UR11, UR7, 0xe ;  /* 0x000000070b0b7291 */ /* 0x000fe2000f8e703f */
[----:B------:R-:W-:Y:S01]  /*8800*/  R2UR UR24, R16 ;  /* 0x00000000101872ca */ /* 0x000fe200000e0000 */
[----:B------:R-:W-:Y:S01]  /*8810*/  UPRMT UR29, URZ, 0x5410, UR20 ;  /* 0x000054103f1d7896 */ /* 0x000fe20008000014 */
[----:B------:R-:W-:Y:S01]  /*8820*/  ISETP.GT.AND P4, PT, R20, 0x1, PT ;  /* 0x000000011400780c */ /* 0x000fe20003f84270 */
[----:B------:R-:W-:Y:S01]  /*8830*/  UIADD3 UR22, UR22, 0x6100, UR11 ;  /* 0x0000610016167890 */ /* 0x000fe2000fffe00b */
[----:B------:R-:W-:Y:S01]  /*8840*/  ISETP.NE.AND P1, PT, R6, 0x3, PT ;  /* 0x000000030600780c */ /* 0x000fe20003f25270 */
[----:B------:R-:W-:Y:S01]  /*8850*/  UIADD3.X UR31, URZ, UR27, URZ, UP1, !UPT ;  /* 0x0000001b3f1f7290 */ /* 0x000fe20008ffe43f */
[----:B------:R-:W-:Y:S01]  /*8860*/  VIADD R18, R18, 0x80 ;  /* 0x0000008012127836 */ /* 0x000fe20000000000 */
[----:B------:R-:W-:Y:S01]  /*8870*/  UIADD3 UR8, UR8, 0x100, URZ ;  /* 0x0000010008087890 */ /* 0x000fe2000fffe03f */
[----:B------:R-:W-:Y:S01]  /*8880*/  SEL R10, RZ, 0x1, P1 ;  /* 0x00000001ff0a7807 */ /* 0x000fe20000800000 */
[----:B------:R-:W-:Y:S01]  /*8890*/  UMOV UR18, 0x0 ;  /* 0x0000000000127882 */ /* 0x000fe20000000000 */
[----:B------:R-:W-:Y:S01]  /*88a0*/  UMOV UR19, 0x10000000 ;  /* 0x1000000000137882 */ /* 0x000fe20000000000 */
[----:B------:R-:W-:Y:S01]  /*88b0*/  UMOV UR11, UR23 ;  /* 0x00000017000b7c82 */ /* 0x000fe20008000000 */
[----:B------:R-:W-:-:S02]  /*88c0*/  LOP3.LUT R5, R5, R10, RZ, 0x3c, !PT ;  /* 0x0000000a05057212 */ /* 0x000fc400078e3cff */
[----:B------:R-:W-:Y:S02]  /*88d0*/  SEL R6, R6, RZ, P1 ;  /* 0x000000ff06067207 */ /* 0x000fe40000800000 */
[----:B------:R0:W-:Y:S02]  /*88e0*/  UTMALDG.3D.MULTICAST [UR8], [UR16], UR21, desc[UR18] ;  /* 0x00001208100073b4 */ /* 0x0001e40008011815 */
[----:B0-----:R-:W-:Y:S01]  /*88f0*/  UMOV UR8, UR22 ;  /* 0x0000001600087c82 */ /* 0x001fe20008000000 */
[----:B------:R-:W-:Y:S02]  /*8900*/  UMOV UR11, UR24 ;  /* 0x00000018000b7c82 */ /* 0x000fe40008000000 */
[----:B------:R0:W-:Y:S02]  /*8910*/  UTMALDG.3D.MULTICAST [UR8], [UR30], UR29, desc[UR18] ;  /* 0x000012081e0073b4 */ /* 0x0001e4000801181d */
[----:B0-----:R-:W-:Y:S05]  /*8920*/  @P4 BRA `(.L_x_181) ;  /* 0xfffffffc00384947 */ /* 0x001fea000383ffff */
.L_x_177:
[----:B------:R-:W-:Y:S05]  /*8930*/  BSYNC B1 ;  /* 0x0000000000017941 */ /* 0x000fea0003800000 */
.L_x_176:
[----:B------:R-:W-:Y:S01]  /*8940*/  LOP3.LUT P5, RZ, R14, 0xff, RZ, 0xc0, !PT ;  /* 0x000000ff0eff7812 */ /* 0x000fe200078ac0ff */
[----:B------:R-:W-:Y:S01]  /*8950*/  VIADD R6, R15, UR13 ;  /* 0x0000000d0f067c36 */ /* 0x000fe20008000000 */
[----:B------:R-:W-:Y:S01]  /*8960*/  ULDC.64 UR8, c[0x0][0x650] ;  /* 0x0001940000087ab9 */ /* 0x000fe20000000a00 */
[----:B------:R-:W-:Y:S01]  /*8970*/  IMAD.U32 R11, RZ, RZ, UR13 ;  /* 0x0000000dff0b7e24 */ /* 0x000fe2000f8e00ff */
[----:B------:R-:W-:Y:S01]  /*8980*/  UISETP.GE.U32.AND UP0, UPT, UR13, 0x3, UPT ;  /* 0x000000030d00788c */ /* 0x000fe2000bf06070 */
[----:B------:R-:W-:Y:S01]  /*8990*/  BSSY B1, `(.L_x_182) ;  /* 0x000006b000017945 */ /* 0x000fe20003800000 */
[----:B------:R-:W-:Y:S02]  /*89a0*/  ISETP.GT.U32.AND P1, PT, R6, 0x2, PT ;  /* 0x000000020600780c */ /* 0x000fe40003f24070 */
[----:B------:R-:W-:Y:S02]  /*89b0*/  PRMT R14, RZ, 0x7610, R14 ;  /* 0x00007610ff0e7816 */ /* 0x000fe4000000000e */
[----:B------:R-:W-:-:S02]  /*89c0*/  ISETP.LT.U32.AND P1, PT, R11, 0x3, P1 ;  /* 0x000000030b00780c */ /* 0x000fc40000f21070 */
[----:B------:R-:W-:Y:S01]  /*89d0*/  PLOP3.LUT P4, PT, PT, PT, UP0, 0x80, 0x0 ;  /* 0x000000000000781c */ /* 0x000fe20003f8f008 */
[----:B------:R-:W0:Y:S01]  /*89e0*/  @P5 S2R R5, SR_CgaCtaId ;  /* 0x0000000000055919 */ /* 0x000e220000008800 */
[----:B------:R-:W-:-:S04]  /*89f0*/  @P5 MOV R4, 0x400 ;  /* 0x0000040000045802 */ /* 0x000fc80000000f00 */
[----:B0-----:R-:W-:Y:S01]  /*8a00*/  @P5 LEA R10, R5, R4, 0x18 ;  /* 0x00000004050a5211 */ /* 0x001fe200078ec0ff */
[----:B------:R-:W-:-:S03]  /*8a10*/  IMAD.WIDE.U32 R4, R6, -0x55555555, RZ ;  /* 0xaaaaaaab06047825 */ /* 0x000fc600078e00ff */
[----:B------:R0:W-:Y:S01]  /*8a20*/  @P5 SYNCS.ARRIVE.TRANS64.A1T0 RZ, [R10+URZ+0x68], RZ ;  /* 0x000068ff0aff59a7 */ /* 0x0001e2000810003f */
[----:B------:R-:W-:Y:S01]  /*8a30*/  IADD3 R2, P5, R2, R8, RZ ;  /* 0x0000000802027210 */ /* 0x000fe20007fbe0ff */
[----:B------:R-:W-:Y:S01]  /*8a40*/  IMAD.MOV.U32 R4, RZ, RZ, -0x1 ;  /* 0xffffffffff047424 */ /* 0x000fe200078e00ff */
[----:B------:R-:W-:Y:S02]  /*8a50*/  SHF.R.U32.HI R11, RZ, 0x1, R5 ;  /* 0x00000001ff0b7819 */ /* 0x000fe40000011605 */
[----:B------:R-:W-:Y:S01]  /*8a60*/  SEL R5, RZ, 0x1, !P1 ;  /* 0x00000001ff057807 */ /* 0x000fe20004800000 */
[----:B------:R-:W-:Y:S01]  /*8a70*/  IMAD.X R3, R3, 0x1, R0, P5 ;  /* 0x0000000103037824 */ /* 0x000fe200028e0600 */
[----:B------:R-:W-:Y:S01]  /*8a80*/  ISETP.GE.U32.AND P1, PT, R2, UR8, PT ;  /* 0x0000000802007c0c */ /* 0x000fe2000bf26070 */
[----:B------:R-:W-:Y:S01]  /*8a90*/  IMAD R15, R11, -0x3, R6 ;  /* 0xfffffffd0b0f7824 */ /* 0x000fe200078e0206 */
[----:B------:R-:W-:Y:S01]  /*8aa0*/  LOP3.LUT R12, R12, R5, RZ, 0x3c, !PT ;  /* 0x000000050c0c7212 */ /* 0x000fe200078e3cff */
[----:B------:R-:W-:Y:S01]  /*8ab0*/  IMAD.MOV.U32 R6, RZ, RZ, -0x1 ;  /* 0xffffffffff067424 */ /* 0x000fe200078e00ff */
[----:B------:R-:W-:Y:S01]  /*8ac0*/  ISETP.GE.U32.AND.EX P1, PT, R3, UR9, PT, P1 ;  /* 0x0000000903007c0c */ /* 0x000fe2000bf26110 */
[----:B------:R-:W-:Y:S01]  /*8ad0*/  IMAD.MOV.U32 R5, RZ, RZ, -0x1 ;  /* 0xffffffffff057424 */ /* 0x000fe200078e00ff */
[----:B------:R-:W-:-:S02]  /*8ae0*/  @P4 LOP3.LUT R12, R12, 0x1, R11, 0x78, !PT ;  /* 0x000000010c0c4812 */ /* 0x000fc400078e780b */
[----:B0-----:R-:W-:-:S09]  /*8af0*/  PRMT R10, RZ, 0x7610, R10 ;  /* 0x00007610ff0a7816 */ /* 0x001fd2000000000a */
[----:B------:R-:W-:Y:S05]  /*8b00*/  @P1 BRA `(.L_x_183) ;  /* 0x00000004004c1947 */ /* 0x000fea0003800000 */
[----:B------:R-:W0:Y:S01]  /*8b10*/  S2R R17, SR_CTAID.X ;  /* 0x0000000000117919 */ /* 0x000e220000002500 */
[----:B------:R-:W-:Y:S01]  /*8b20*/  ULDC.64 UR8, c[0x0][0x628] ;  /* 0x00018a0000087ab9 */ /* 0x000fe20000000a00 */
[----:B------:R-:W1:Y:S01]  /*8b30*/  LDC R18, c[0x0][0x144] ;  /* 0x00005100ff127b82 */ /* 0x000e620000000800 */
[----:B------:R-:W-:Y:S01]  /*8b40*/  ISETP.NE.U32.AND P1, PT, RZ, UR8, PT ;  /* 0x00000008ff007c0c */ /* 0x000fe2000bf25070 */
[----:B------:R-:W2:Y:S01]  /*8b50*/  S2R R6, SR_CTAID.Y ;  /* 0x0000000000067919 */ /* 0x000ea20000002600 */
[----:B------:R-:W-:Y:S01]  /*8b60*/  ULDC UR10, c[0x0][0x150] ;  /* 0x00005400000a7ab9 */ /* 0x000fe20000000800 */
[----:B------:R-:W-:Y:S01]  /*8b70*/  ULDC UR11, c[0x0][0x630] ;  /* 0x00018c00000b7ab9 */ /* 0x000fe20000000800 */
[----:B------:R-:W-:Y:S01]  /*8b80*/  ISETP.NE.AND.EX P1, PT, RZ, UR9, PT, P1 ;  /* 0x00000009ff007c0c */ /* 0x000fe2000bf25310 */
[----:B------:R-:W-:Y:S01]  /*8b90*/  IMAD.MOV.U32 R4, RZ, RZ, R2 ;  /* 0x000000ffff047224 */ /* 0x000fe200078e0002 */
[----:B0-----:R-:W-:-:S05]  /*8ba0*/  I2FP.F32.U32 R5, R17 ;  /* 0x0000001100057245 */ /* 0x001fca0000201000 */
[----:B------:R-:W-:Y:S01]  /*8bb0*/  FMUL R20, R5, UR10 ;  /* 0x0000000a05147c20 */ /* 0x000fe20008400000 */
[----:B------:R-:W-:-:S05]  /*8bc0*/  IMAD.MOV.U32 R5, RZ, RZ, R3 ;  /* 0x000000ffff057224 */ /* 0x000fca00078e0003 */
[----:B--2---:R-:W-:Y:S05]  /*8bd0*/  @!P1 BRA `(.L_x_184) ;  /* 0x0000000000289947 */ /* 0x004fea0003800000 */
[----:B------:R-:W-:Y:S02]  /*8be0*/  ULDC UR10, c[0x0][0x634] ;  /* 0x00018d00000a7ab9 */ /* 0x000fe40000000800 */
[----:B------:R-:W-:-:S05]  /*8bf0*/  IADD3 R5, P1, R2, UR10, RZ ;  /* 0x0000000a02057c10 */ /* 0x000fca000ff3e0ff */
[----:B------:R-:W-:-:S04]  /*8c00*/  IMAD.X R19, RZ, RZ, R3, P1 ;  /* 0x000000ffff137224 */ /* 0x000fc800008e0603 */
[----:B------:R-:W-:-:S04]  /*8c10*/  IMAD.WIDE.U32 R10, R19, UR8, RZ ;  /* 0x00000008130a7c25 */ /* 0x000fc8000f8e00ff */
[----:B------:R-:W-:-:S04]  /*8c20*/  IMAD.WIDE.U32 R10, P1, R5, UR9, R10 ;  /* 0x00000009050a7c25 */ /* 0x000fc8000f82000a */
[----:B------:R-:W-:-:S04]  /*8c30*/  IMAD.WIDE.U32 R4, R5, UR8, RZ ;  /* 0x0000000805047c25 */ /* 0x000fc8000f8e00ff */
[----:B------:R-:W-:Y:S01]  /*8c40*/  IMAD.MOV.U32 R4, RZ, RZ, R11 ;  /* 0x000000ffff047224 */ /* 0x000fe200078e000b */
[----:B------:R-:W-:Y:S01]  /*8c50*/  IADD3 RZ, P4, R5, R10, RZ ;  /* 0x0000000a05ff7210 */ /* 0x000fe20007f9e0ff */
[----:B------:R-:W-:-:S04]  /*8c60*/  IMAD.X R5, RZ, RZ, RZ, P1 ;  /* 0x000000ffff057224 */ /* 0x000fc800008e06ff */
[----:B------:R-:W-:-:S08]  /*8c70*/  IMAD.WIDE.U32.X R4, R19, UR9, R4, P4 ;  /* 0x0000000913047c25 */ /* 0x000fd0000a0e0404 */
.L_x_184:
[--C-:B------:R-:W-:Y:S01]  /*8c80*/  SHF.R.U64 R16, R4, UR11, R5.reuse ;  /* 0x0000000b04107c19 */ /* 0x100fe20008001205 */
[----:B------:R-:W0:Y:S01]  /*8c90*/  F2I.U32.TRUNC.NTZ R20, R20 ;  /* 0x0000001400147305 */ /* 0x000e22000020f000 */
[----:B------:R-:W-:Y:S01]  /*8ca0*/  SHF.R.U32.HI R4, RZ, UR11, R5 ;  /* 0x0000000bff047c19 */ /* 0x000fe20008011605 */
[----:B------:R-:W-:Y:S01]  /*8cb0*/  ULDC.64 UR8, c[0x0][0x620] ;  /* 0x0001880000087ab9 */ /* 0x000fe20000000a00 */
[----:B------:R-:W-:Y:S01]  /*8cc0*/  IADD3 R11, P1, RZ, -R16, RZ ;  /* 0x80000010ff0b7210 */ /* 0x000fe20007f3e0ff */
[----:B------:R-:W-:Y:S01]  /*8cd0*/  ULDC.64 UR10, c[0x0][0x640] ;  /* 0x00019000000a7ab9 */ /* 0x000fe20000000a00 */
[----:B------:R-:W2:Y:S03]  /*8ce0*/  LDC R21, c[0x0][0x148] ;  /* 0x00005200ff157b82 */ /* 0x000ea60000000800 */
[----:B------:R-:W-:Y:S01]  /*8cf0*/  IMAD.X R4, RZ, RZ, ~R4, P1 ;  /* 0x000000ffff047224 */ /* 0x000fe200008e0e04 */
[----:B------:R-:W-:-:S03]  /*8d00*/  ISETP.NE.U32.AND P1, PT, RZ, UR10, PT ;  /* 0x0000000aff007c0c */ /* 0x000fc6000bf25070 */
[----:B------:R-:W-:Y:S01]  /*8d10*/  IMAD R10, R4, UR8, RZ ;  /* 0x00000008040a7c24 */ /* 0x000fe2000f8e02ff */
[----:B------:R-:W-:Y:S01]  /*8d20*/  ISETP.NE.AND.EX P1, PT, RZ, UR11, PT, P1 ;  /* 0x0000000bff007c0c */ /* 0x000fe2000bf25310 */
[----:B------:R-:W-:Y:S01]  /*8d30*/  IMAD.WIDE.U32 R4, R11, UR8, R2 ;  /* 0x000000080b047c25 */ /* 0x000fe2000f8e0002 */
[----:B------:R-:W-:-:S03]  /*8d40*/  ULDC UR8, c[0x0][0x618] ;  /* 0x0001860000087ab9 */ /* 0x000fc60000000800 */
[----:B------:R-:W-:Y:S01]  /*8d50*/  IMAD R11, R11, UR9, R10 ;  /* 0x000000090b0b7c24 */ /* 0x000fe2000f8e020a */
[----:B------:R-:W-:Y:S01]  /*8d60*/  ULDC UR9, c[0x0][0x154] ;  /* 0x0000550000097ab9 */ /* 0x000fe20000000800 */
[----:B0-----:R-:W-:Y:S02]  /*8d70*/  IMAD.MOV R10, RZ, RZ, -R20 ;  /* 0x000000ffff0a7224 */ /* 0x001fe400078e0a14 */
[----:B------:R-:W-:Y:S02]  /*8d80*/  IMAD.IADD R5, R5, 0x1, R11 ;  /* 0x0000000105057824 */ /* 0x000fe400078e020b */
[----:B-1----:R-:W-:Y:S01]  /*8d90*/  IMAD R17, R18, R10, R17 ;  /* 0x0000000a12117224 */ /* 0x002fe200078e0211 */
[----:B------:R-:W-:Y:S02]  /*8da0*/  I2FP.F32.U32 R10, R6 ;  /* 0x00000006000a7245 */ /* 0x000fe40000201000 */
[--C-:B------:R-:W-:Y:S02]  /*8db0*/  SHF.R.U64 R18, R4, UR8, R5.reuse ;  /* 0x0000000804127c19 */ /* 0x100fe40008001205 */
[----:B------:R-:W-:Y:S01]  /*8dc0*/  SHF.R.U32.HI R5, RZ, UR8, R5 ;  /* 0x00000008ff057c19 */ /* 0x000fe20008011605 */
[----:B------:R-:W-:Y:S01]  /*8dd0*/  FMUL R10, R10, UR9 ;  /* 0x000000090a0a7c20 */ /* 0x000fe20008400000 */
[----:B------:R-:W-:-:S02]  /*8de0*/  ULDC UR8, c[0x0][0x608] ;  /* 0x0001820000087ab9 */ /* 0x000fc40000000800 */
[--C-:B------:R-:W-:Y:S01]  /*8df0*/  SHF.R.U64 R20, R18, UR8, R5.reuse ;  /* 0x0000000812147c19 */ /* 0x100fe20008001205 */
[----:B------:R0:W1:Y:S01]  /*8e00*/  F2I.U32.TRUNC.NTZ R22, R10 ;  /* 0x0000000a00167305 */ /* 0x000062000020f000 */
[----:B------:R-:W-:Y:S01]  /*8e10*/  SHF.R.U32.HI R5, RZ, UR8, R5 ;  /* 0x00000008ff057c19 */ /* 0x000fe20008011605 */
[----:B------:R-:W-:-:S03]  /*8e20*/  ULDC UR8, c[0x0][0x658] ;  /* 0x0001960000087ab9 */ /* 0x000fc60000000800 */
[--C-:B------:R-:W-:Y:S02]  /*8e30*/  SHF.R.U64 R19, R20, UR8, R5.reuse ;  /* 0x0000000814137c19 */ /* 0x100fe40008001205 */
[----:B------:R-:W-:-:S03]  /*8e40*/  SHF.R.U32.HI R23, RZ, UR8, R5 ;  /* 0x00000008ff177c19 */ /* 0x000fc60008011605 */
[----:B------:R-:W-:Y:S02]  /*8e50*/  IMAD.MOV.U32 R4, RZ, RZ, R19 ;  /* 0x000000ffff047224 */ /* 0x000fe400078e0013 */
[----:B------:R-:W-:Y:S01]  /*8e60*/  IMAD.MOV.U32 R5, RZ, RZ, R23 ;  /* 0x000000ffff057224 */ /* 0x000fe200078e0017 */
[----:B0-----:R-:W-:Y:S06]  /*8e70*/  @!P1 BRA `(.L_x_185) ;  /* 0x0000000000289947 */ /* 0x001fec0003800000 */
        /* <DEDUP_REMOVED lines=10> */
.L_x_185:
[----:B------:R-:W-:Y:S01]  /*8f20*/  ULDC UR8, c[0x0][0x648] ;  /* 0x0001920000087ab9 */ /* 0x000fe20000000800 */
[----:B-1----:R-:W-:Y:S01]  /*8f30*/  IMAD.MOV R22, RZ, RZ, -R22 ;  /* 0x000000ffff167224 */ /* 0x002fe200078e0a16 */
[----:B------:R-:W-:Y:S01]  /*8f40*/  SHF.R.U64 R5, R4, UR8, R5 ;  /* 0x0000000804057c19 */ /* 0x000fe20008001205 */
[----:B------:R-:W-:Y:S01]  /*8f50*/  ULDC UR8, c[0x0][0x638] ;  /* 0x00018e0000087ab9 */ /* 0x000fe20000000800 */
[----:B------:R-:W-:Y:S01]  /*8f60*/  LOP3.LUT R4, R20, UR14, RZ, 0xc0, !PT ;  /* 0x0000000e14047c12 */ /* 0x000fe2000f8ec0ff */
[----:B--2---:R-:W-:Y:S01]  /*8f70*/  @P2 IMAD R17, R21, R22, R6 ;  /* 0x0000001615112224 */ /* 0x004fe200078e0206 */
[----:B------:R-:W-:Y:S01]  /*8f80*/  LOP3.LUT R18, R18, UR4, RZ, 0xc0, !PT ;  /* 0x0000000412127c12 */ /* 0x000fe2000f8ec0ff */
[----:B------:R-:W-:Y:S01]  /*8f90*/  IMAD.MOV R6, RZ, RZ, -R5 ;  /* 0x000000ffff067224 */ /* 0x000fe200078e0a05 */
[----:B------:R-:W-:Y:S01]  /*8fa0*/  ULDC UR9, c[0x0][0x610] ;  /* 0x0001840000097ab9 */ /* 0x000fe20000000800 */
[----:B------:R-:W-:Y:S02]  /*8fb0*/  IMAD R4, R5, UR5, R4 ;  /* 0x0000000505047c24 */ /* 0x000fe4000f8e0204 */
[----:B------:R-:W-:Y:S01]  /*8fc0*/  IMAD R19, R6, UR8, R19 ;  /* 0x0000000806137c24 */ /* 0x000fe2000f8e0213 */
[----:B------:R-:W-:Y:S01]  /*8fd0*/  ULDC UR8, c[0x0][0x600] ;  /* 0x0001800000087ab9 */ /* 0x000fe20000000800 */
[----:B------:R-:W-:-:S02]  /*8fe0*/  IMAD R17, R4, UR9, R17 ;  /* 0x0000000904117c24 */ /* 0x000fc4000f8e0211 */
[----:B------:R-:W-:Y:S02]  /*8ff0*/  IMAD R6, R19, UR8, R18 ;  /* 0x0000000813067c24 */ /* 0x000fe4000f8e0212 */
[----:B------:R-:W-:Y:S02]  /*9000*/  IMAD.MOV.U32 R10, RZ, RZ, 0x1 ;  /* 0x00000001ff0a7424 */ /* 0x000fe400078e00ff */
[----:B------:R-:W-:Y:S01]  /*9010*/  IMAD.MOV.U32 R4, RZ, RZ, R16 ;  /* 0x000000ffff047224 */ /* 0x000fe200078e0010 */
[----:B------:R-:W-:Y:S02]  /*9020*/  SEL R5, R6, R17, !P2 ;  /* 0x0000001106057207 */ /* 0x000fe40005000000 */
[----:B------:R-:W-:-:S07]  /*9030*/  SEL R6, R17, R6, !P2 ;  /* 0x0000000611067207 */ /* 0x000fce0005000000 */
.L_x_183:
[----:B------:R-:W-:Y:S05]  /*9040*/  BSYNC B1 ;  /* 0x0000000000017941 */ /* 0x000fea0003800000 */
.L_x_182:
[----:B------:R-:W-:-:S13]  /*9050*/  LOP3.LUT P1, RZ, R10, 0xff, RZ, 0xc0, !PT ;  /* 0x000000ff0aff7812 */ /* 0x000fda000782c0ff */
[----:B------:R-:W-:Y:S05]  /*9060*/  @P1 BRA `(.L_x_186) ;  /* 0xfffffff400301947 */ /* 0x000fea000383ffff */
[----:B------:R-:W-:Y:S05]  /*9070*/  BSYNC B0 ;  /* 0x0000000000007941 */ /* 0x000fea0003800000 */
.L_x_174:
[----:B------:R-:W-:-:S03]  /*9080*/  UMOV UR8, 0xffffffff ;  /* 0xffffffff00087882 */ /* 0x000fc60000000000 */
[----:B------:R-:W-:Y:S05]  /*9090*/  BRA.DIV UR8, `(.L_x_187) ;  /* 0x0000000608287947 */ /* 0x000fea000b800000 */
[----:B------:R-:W-:-:S13]  /*90a0*/  ELECT P0, URZ, PT ;  /* 0x00000000003f782f */ /* 0x000fda0003800000 */
.L_x_202:
[----:B------:R-:W-:Y:S04]  /*90b0*/  BSSY B0, `(.L_x_188) ;  /* 0x0000022000007945 */ /* 0x000fe80003800000 */
[----:B------:R-:W-:Y:S05]  /*90c0*/  @!P0 BRA `(.L_x_189) ;  /* 0x0000000000808947 */ /* 0x000fea0003800000 */
[----:B------:R-:W-:-:S04]  /*90d0*/  LOP3.LUT R7, R7, 0x2, RZ, 0xfc, !PT ;  /* 0x0000000207077812 */ /* 0x000fc800078efcff */
[----:B------:R-:W-:-:S13]  /*90e0*/  ISETP.NE.AND P0, PT, R7, 0x3, PT ;  /* 0x000000030700780c */ /* 0x000fda0003f05270 */
[----:B------:R-:W-:Y:S05]  /*90f0*/  @!P0 BRA `(.L_x_190) ;  /* 0x0000000000048947 */ /* 0x000fea0003800000 */
[----:B------:R-:W-:Y:S01]  /*9100*/  BPT.TRAP 0x1 ;  /* 0x000000040000795c */ /* 0x000fe20000300000 */
.L_x_190:
[----:B------:R-:W0:Y:S01]  /*9110*/  S2R R3, SR_CgaCtaId ;  /* 0x0000000000037919 */ /* 0x000e220000008800 */
[----:B------:R-:W-:Y:S02]  /*9120*/  MOV R0, 0x400 ;  /* 0x0000040000007802 */ /* 0x000fe40000000f00 */
[----:B------:R-:W-:Y:S02]  /*9130*/  SHF.L.U32 R2, R12, 0x1f, RZ ;  /* 0x0000001f0c027819 */ /* 0x000fe400000006ff */
[----:B0-----:R-:W-:-:S05]  /*9140*/  LEA R0, R3, R0, 0x18 ;  /* 0x0000000003007211 */ /* 0x001fca00078ec0ff */
[----:B------:R-:W-:-:S04]  /*9150*/  VIADD R0, R0, 0x18 ;  /* 0x0000001800007836 */ /* 0x000fc80000000000 */
[C---:B------:R-:W-:Y:S02]  /*9160*/  IMAD R7, R15.reuse, 0x8, R0 ;  /* 0x000000080f077824 */ /* 0x040fe400078e0200 */
[----:B------:R-:W-:Y:S02]  /*9170*/  VIADD R15, R15, 0x1 ;  /* 0x000000010f0f7836 */ /* 0x000fe40000000000 */
[----:B------:R-:W0:Y:S03]  /*9180*/  SYNCS.PHASECHK.TRANS64.TRYWAIT P0, [R7+URZ], R2 ;  /* 0x00000002070075a7 */ /* 0x000e26000800017f */
[----:B------:R-:W-:-:S04]  /*9190*/  ISETP.NE.AND P1, PT, R15, 0x3, PT ;  /* 0x000000030f00780c */ /* 0x000fc80003f25270 */
[----:B------:R-:W-:Y:S02]  /*91a0*/  SEL R3, RZ, 0x1, P1 ;  /* 0x00000001ff037807 */ /* 0x000fe40000800000 */
[----:B------:R-:W-:Y:S02]  /*91b0*/  SEL R15, R15, RZ, P1 ;  /* 0x000000ff0f0f7207 */ /* 0x000fe40000800000 */
[----:B------:R-:W-:-:S03]  /*91c0*/  LOP3.LUT R9, R12, R3, RZ, 0x3c, !PT ;  /* 0x000000030c097212 */ /* 0x000fc600078e3cff */
[----:B------:R-:W-:Y:S01]  /*91d0*/  IMAD R6, R15, 0x8, R0 ;  /* 0x000000080f067824 */ /* 0x000fe200078e0200 */
[----:B------:R-:W-:Y:S01]  /*91e0*/  SHF.L.U32 R5, R9, 0x1f, RZ ;  /* 0x0000001f09057819 */ /* 0x000fe200000006ff */
[----:B0-----:R-:W-:Y:S06]  /*91f0*/  @!P0 BRA `(.L_x_191) ;  /* 0x0000000000f48947 */ /* 0x001fec0003800000 */
.L_x_203:
[----:B------:R-:W1:Y:S01]  /*9200*/  SYNCS.PHASECHK.TRANS64.TRYWAIT P0, [R6+URZ], R5 ;  /* 0x00000005060075a7 */ /* 0x000e62000800017f */
[----:B0-----:R-:W-:-:S05]  /*9210*/  VIADD R2, R15, 0x1 ;  /* 0x000000010f027836 */ /* 0x001fca0000000000 */
[----:B------:R-:W-:-:S04]  /*9220*/  ISETP.NE.AND P1, PT, R2, 0x3, PT ;  /* 0x000000030200780c */ /* 0x000fc80003f25270 */
[----:B------:R-:W-:Y:S02]  /*9230*/  SEL R4, RZ, 0x1, P1 ;  /* 0x00000001ff047807 */ /* 0x000fe40000800000 */
[----:B------:R-:W-:Y:S02]  /*9240*/  SEL R3, R2, RZ, P1 ;  /* 0x000000ff02037207 */ /* 0x000fe40000800000 */
[----:B------:R-:W-:Y:S01]  /*9250*/  LOP3.LUT R4, R9, R4, RZ, 0x3c, !PT ;  /* 0x0000000409047212 */ /* 0x000fe200078e3cff */
[----:B-1----:R-:W-:Y:S06]  /*9260*/  @!P0 BRA `(.L_x_192) ;  /* 0x0000000000ec8947 */ /* 0x002fec0003800000 */
.L_x_204:
[----:B------:R-:W-:Y:S01]  /*9270*/  IMAD R3, R3, 0x8, R0 ;  /* 0x0000000803037824 */ /* 0x000fe200078e0200 */
[----:B------:R-:W-:-:S07]  /*9280*/  SHF.L.U32 R0, R4, 0x1f, RZ ;  /* 0x0000001f04007819 */ /* 0x000fce00000006ff */
.L_x_193:
[----:B-1----:R1:W2:Y:S02]  /*9290*/  SYNCS.PHASECHK.TRANS64.TRYWAIT P0, [R3+URZ], R0 ;  /* 0x00000000030075a7 */ /* 0x0022a4000800017f */
[----:B--2---:R-:W-:Y:S05]  /*92a0*/  @!P0 NANOSLEEP.SYNCS 0x989680 ;  /* 0x009896800000895d */ /* 0x004fea0003900000 */
[----:B------:R-:W2:Y:S02]  /*92b0*/  @!P0 SYNCS.PHASECHK.TRANS64 P0, [R3+URZ], R0 ;  /* 0x00000000030085a7 */ /* 0x000ea4000800007f */
[----:B--2---:R-:W-:Y:S05]  /*92c0*/  @!P0 BRA `(.L_x_193) ;  /* 0xfffffffc00f08947 */ /* 0x004fea000383ffff */
.L_x_189:
[----:B------:R-:W-:Y:S05]  /*92d0*/  BSYNC B0 ;  /* 0x0000000000007941 */ /* 0x000fea0003800000 */
.L_x_188:
[----:B------:R-:W-:Y:S05]  /*92e0*/  EXIT ;  /* 0x000000000000794d */ /* 0x000fea0003800000 */
.L_x_19:
[----:B0-----:R-:W-:-:S04]  /*92f0*/  IMAD.U32 R19, RZ, RZ, UR11 ;  /* 0x0000000bff137e24 */ /* 0x001fc8000f8e00ff */
[----:B------:R0:W1:Y:S03]  /*9300*/  SYNCS.PHASECHK.TRANS64.TRYWAIT P0, [R19+URZ+-0x8], R18 ;  /* 0xfffff812130075a7 */ /* 0x000066000800017f */
[----:B-1----:R-:W-:Y:S05]  /*9310*/  @!P0 NANOSLEEP.SYNCS 0x989680 ;  /* 0x009896800000895d */ /* 0x002fea0003900000 */
[----:B------:R-:W1:Y:S02]  /*9320*/  @!P0 SYNCS.PHASECHK.TRANS64 P0, [R19+URZ+-0x8], R18 ;  /* 0xfffff812130085a7 */ /* 0x000e64000800007f */
[----:B-1----:R-:W-:Y:S05]  /*9330*/  @!P0 BRA `(.L_x_19) ;  /* 0xfffffffc00ec8947 */ /* 0x002fea000383ffff */
[----:B------:R-:W-:Y:S05]  /*9340*/  BRA `(.L_x_194) ;  /* 0xffffff8000c87947 */ /* 0x000fea000383ffff */
.L_x_24:
[----:B-1----:R-:W-:-:S04]  /*9350*/  IMAD.U32 R19, RZ, RZ, UR6 ;  /* 0x00000006ff137e24 */ /* 0x002fc8000f8e00ff */
[----:B------:R1:W4:Y:S03]  /*9360*/  SYNCS.PHASECHK.TRANS64.TRYWAIT P0, [R19+URZ], R18 ;  /* 0x00000012130075a7 */ /* 0x000326000800017f */
[----:B----4-:R-:W-:Y:S05]  /*9370*/  @!P0 NANOSLEEP.SYNCS 0x989680 ;  /* 0x009896800000895d */ /* 0x010fea0003900000 */
[----:B------:R-:W4:Y:S02]  /*9380*/  @!P0 SYNCS.PHASECHK.TRANS64 P0, [R19+URZ], R18 ;  /* 0x00000012130085a7 */ /* 0x000f24000800007f */
[----:B----4-:R-:W-:Y:S05]  /*9390*/  @!P0 BRA `(.L_x_24) ;  /* 0xfffffffc00ec8947 */ /* 0x010fea000383ffff */
[----:B------:R-:W-:Y:S05]  /*93a0*/  BRA `(.L_x_23) ;  /* 0xffffff8400f47947 */ /* 0x000fea000383ffff */
.L_x_30:
[----:B-1----:R-:W-:-:S04]  /*93b0*/  IMAD.U32 R21, RZ, RZ, UR16 ;  /* 0x00000010ff157e24 */ /* 0x002fc8000f8e00ff */
[----:B------:R1:W4:Y:S03]  /*93c0*/  SYNCS.PHASECHK.TRANS64.TRYWAIT P0, [R21+URZ], R20 ;  /* 0x00000014150075a7 */ /* 0x000326000800017f */
[----:B----4-:R-:W-:Y:S05]  /*93d0*/  @!P0 NANOSLEEP.SYNCS 0x989680 ;  /* 0x009896800000895d */ /* 0x010fea0003900000 */
[----:B------:R-:W4:Y:S02]  /*93e0*/  @!P0 SYNCS.PHASECHK.TRANS64 P0, [R21+URZ], R20 ;  /* 0x00000014150085a7 */ /* 0x000f24000800007f */
[----:B----4-:R-:W-:Y:S05]  /*93f0*/  @!P0 BRA `(.L_x_30) ;  /* 0xfffffffc00ec8947 */ /* 0x010fea000383ffff */
[----:B------:R-:W-:Y:S05]  /*9400*/  BRA `(.L_x_29) ;  /* 0xffffff90005c7947 */ /* 0x000fea000383ffff */
.L_x_38:
[----:B0-----:R-:W-:-:S04]  /*9410*/  IMAD.U32 R19, RZ, RZ, UR11 ;  /* 0x0000000bff137e24 */ /* 0x001fc8000f8e00ff */
[----:B------:R0:W1:Y:S03]  /*9420*/  SYNCS.PHASECHK.TRANS64.TRYWAIT P0, [R19+URZ+0x8], R18 ;  /* 0x00000812130075a7 */ /* 0x000066000800017f */
[----:B-1----:R-:W-:Y:S05]  /*9430*/  @!P0 NANOSLEEP.SYNCS 0x989680 ;  /* 0x009896800000895d */ /* 0x002fea0003900000 */
[----:B------:R-:W1:Y:S02]  /*9440*/  @!P0 SYNCS.PHASECHK.TRANS64 P0, [R19+URZ+0x8], R18 ;  /* 0x00000812130085a7 */ /* 0x000e64000800007f */
[----:B-1----:R-:W-:Y:S05]  /*9450*/  @!P0 BRA `(.L_x_38) ;  /* 0xfffffffc00ec8947 */ /* 0x002fea000383ffff */
[----:B------:R-:W-:Y:S05]  /*9460*/  BRA `(.L_x_195) ;  /* 0xffffff9c00f87947 */ /* 0x000fea000383ffff */
.L_x_175:
[----:B------:R-:W-:Y:S01]  /*9470*/  BSSY B1, `(.L_x_196) ;  /* 0x0000006000017945 */ /* 0x000fe20003800000 */
[----:B------:R-:W-:-:S07]  /*9480*/  IMAD.MOV.U32 R10, RZ, RZ, -0x1 ;  /* 0xffffffffff0a7424 */ /* 0x000fce00078e00ff */
[----:B------:R-:W-:Y:S05]  /*9490*/  WARPSYNC.COLLECTIVE R10, `(.L_x_197) ;  /* 0x000000000a0c7348 */ /* 0x000fea0003c00000 */
[----:B------:R-:W-:Y:S02]  /*94a0*/  ELECT P1, UR62, PT ;  /* 0x00000000003e782f */ /* 0x000fe40003820000 */
[----:B------:R-:W-:Y:S01]  /*94b0*/  MOV R10, UR62 ;  /* 0x0000003e000a7c02 */ /* 0x000fe20008000f00 */
[----:B------:R-:W-:Y:S10]  /*94c0*/  ENDCOLLECTIVE ;  /* 0x000000000000791b */ /* 0x000ff40003800000 */
.L_x_197:
[----:B------:R-:W-:Y:S05]  /*94d0*/  BSYNC B1 ;  /* 0x0000000000017941 */ /* 0x000fea0003800000 */
.L_x_196:
[----:B------:R-:W-:Y:S05]  /*94e0*/  BRA `(.L_x_198) ;  /* 0xfffffff0001c7947 */ /* 0x000fea000383ffff */
.L_x_178:
[----:B-1----:R1:W2:Y:S02]  /*94f0*/  SYNCS.PHASECHK.TRANS64.TRYWAIT P1, [R19+URZ+0x18], R10 ;  /* 0x0000180a130075a7 */ /* 0x0022a4000802017f */
[----:B--2---:R-:W-:Y:S05]  /*9500*/  @!P1 NANOSLEEP.SYNCS 0x989680 ;  /* 0x009896800000995d */ /* 0x004fea0003900000 */
[----:B------:R-:W2:Y:S02]  /*9510*/  @!P1 SYNCS.PHASECHK.TRANS64 P1, [R19+URZ+0x18], R10 ;  /* 0x0000180a130095a7 */ /* 0x000ea4000802007f */
[----:B--2---:R-:W-:Y:S05]  /*9520*/  @!P1 BRA `(.L_x_178) ;  /* 0xfffffffc00f09947 */ /* 0x004fea000383ffff */
[----:B------:R-:W-:Y:S05]  /*9530*/  BRA `(.L_x_199) ;  /* 0xfffffff000547947 */ /* 0x000fea000383ffff */
.L_x_187:
[----:B------:R-:W-:Y:S01]  /*9540*/  BSSY B0, `(.L_x_200) ;  /* 0x0000006000007945 */ /* 0x000fe20003800000 */
[----:B------:R-:W-:-:S07]  /*9550*/  IMAD.MOV.U32 R10, RZ, RZ, -0x1 ;  /* 0xffffffffff0a7424 */ /* 0x000fce00078e00ff */
[----:B------:R-:W-:Y:S05]  /*9560*/  WARPSYNC.COLLECTIVE R10, `(.L_x_201) ;  /* 0x000000000a0c7348 */ /* 0x000fea0003c00000 */
[----:B------:R-:W-:Y:S02]  /*9570*/  ELECT P1, UR62, PT ;  /* 0x00000000003e782f */ /* 0x000fe40003820000 */
[----:B------:R-:W-:Y:S01]  /*9580*/  MOV R10, UR62 ;  /* 0x0000003e000a7c02 */ /* 0x000fe20008000f00 */
[----:B------:R-:W-:Y:S10]  /*9590*/  ENDCOLLECTIVE ;  /* 0x000000000000791b */ /* 0x000ff40003800000 */
.L_x_201:
[----:B------:R-:W-:Y:S05]  /*95a0*/  BSYNC B0 ;  /* 0x0000000000007941 */ /* 0x000fea0003800000 */
.L_x_200:
[----:B------:R-:W-:Y:S01]  /*95b0*/  PLOP3.LUT P0, PT, P1, PT, PT, 0x80, 0x0 ;  /* 0x000000000000781c */ /* 0x000fe20000f0f070 */
[----:B------:R-:W-:-:S12]  /*95c0*/  BRA `(.L_x_202) ;  /* 0xfffffff800b87947 */ /* 0x000fd8000383ffff */
.L_x_191:
[----:B0-----:R0:W1:Y:S02]  /*95d0*/  SYNCS.PHASECHK.TRANS64.TRYWAIT P0, [R7+URZ], R2 ;  /* 0x00000002070075a7 */ /* 0x001064000800017f */
[----:B-1----:R-:W-:Y:S05]  /*95e0*/  @!P0 NANOSLEEP.SYNCS 0x989680 ;  /* 0x009896800000895d */ /* 0x002fea0003900000 */
[----:B------:R-:W1:Y:S02]  /*95f0*/  @!P0 SYNCS.PHASECHK.TRANS64 P0, [R7+URZ], R2 ;  /* 0x00000002070085a7 */ /* 0x000e64000800007f */
[----:B-1----:R-:W-:Y:S05]  /*9600*/  @!P0 BRA `(.L_x_191) ;  /* 0xfffffffc00f08947 */ /* 0x002fea000383ffff */
[----:B------:R-:W-:Y:S05]  /*9610*/  BRA `(.L_x_203) ;  /* 0xfffffff800f87947 */ /* 0x000fea000383ffff */
.L_x_192:
[----:B0-----:R0:W1:Y:S02]  /*9620*/  SYNCS.PHASECHK.TRANS64.TRYWAIT P0, [R6+URZ], R5 ;  /* 0x00000005060075a7 */ /* 0x001064000800017f */
[----:B-1----:R-:W-:Y:S05]  /*9630*/  @!P0 NANOSLEEP.SYNCS 0x989680 ;  /* 0x009896800000895d */ /* 0x002fea0003900000 */
[----:B------:R-:W1:Y:S02]  /*9640*/  @!P0 SYNCS.PHASECHK.TRANS64 P0, [R6+URZ], R5 ;  /* 0x00000005060085a7 */ /* 0x000e64000800007f */
[----:B-1----:R-:W-:Y:S05]  /*9650*/  @!P0 BRA `(.L_x_192) ;  /* 0xfffffffc00f08947 */ /* 0x002fea000383ffff */
[----:B------:R-:W-:Y:S05]  /*9660*/  BRA `(.L_x_204) ;  /* 0xfffffffc00007947 */ /* 0x000fea000383ffff */
.L_x_205:
[----:B------:R-:W-:-:S00]  /*9670*/  BRA `(.L_x_205) ;  /* 0xfffffffc00fc7947 */ /* 0x000fc0000383ffff */
[----:B------:R-:W-:-:S00]  /*9680*/  NOP ;  /* 0x0000000000007918 */ /* 0x000fc00000000000 */
[----:B------:R-:W-:-:S00]  /*9690*/  NOP ;  /* 0x0000000000007918 */ /* 0x000fc00000000000 */
[----:B------:R-:W-:-:S00]  /*96a0*/  NOP ;  /* 0x0000000000007918 */ /* 0x000fc00000000000 */
[----:B------:R-:W-:-:S00]  /*96b0*/  NOP ;  /* 0x0000000000007918 */ /* 0x000fc00000000000 */
[----:B------:R-:W-:-:S00]  /*96c0*/  NOP ;  /* 0x0000000000007918 */ /* 0x000fc00000000000 */
[----:B------:R-:W-:-:S00]  /*96d0*/  NOP ;  /* 0x0000000000007918 */ /* 0x000fc00000000000 */
[----:B------:R-:W-:-:S00]  /*96e0*/  NOP ;  /* 0x0000000000007918 */ /* 0x000fc00000000000 */
[----:B------:R-:W-:-:S00]  /*96f0*/  NOP ;  /* 0x0000000000007918 */ /* 0x000fc00000000000 */
.L_x_206:


//--------------------- .nv.shared._ZN7cutlass13device_kernelINS_4gemm6kernel13GemmUniversalIN4cute5tupleIJiiiiEEENS1_10collective13CollectiveMmaINS1_37MainloopSm90TmaGmmaWarpSpecializedFP8ILi3ENS5_IJNS4_1CILi2EEESB_NSA_ILi1EEEEEENS1_32KernelTmaWarpSpecializedPingpongEEENS5_IJNSA_ILi64EEENSA_ILi128EEESH_EEENS_12float_e4m3_tENS5_IJlSC_lEEESJ_SK_NS4_8TiledMMAINS4_8MMA_AtomIJNS4_4SM904GMMA31MMA_64x128x32_F32E4M3E4M3_SS_TNILNSO_7ScaleInE1ELSQ_1EEEEEENS4_6LayoutINS5_IJSC_SC_SC_EEENS5_IJNSA_ILi0EEESV_SV_EEEEENS5_IJNS4_10UnderscoreESY_SY_EEEEENS4_23SM90_TMA_LOAD_MULTICASTENS4_14ComposedLayoutINS4_7SwizzleILi3ELi4ELi3EEENS4_18smem_ptr_flag_bitsILi8EEENST_INS5_IJNSA_ILi8EEESH_EEENS5_IJSH_SC_EEEEEEEvNS4_8identityES11_S1B_vS1C_EENS_8epilogue10collective6detail29Sm90TmaWarpSpecializedAdapterINS1F_15DefaultEpilogueISJ_SK_SK_NS1E_6thread17LinearCombinationISJ_Li1EffLNS1J_9ScaleType4KindE0ELNS_15FloatRoundStyleE2ESJ_EENS1_15EpilogueDefaultEEEEEvvEEEEvNT_6ParamsE --------------------------
	.section	.nv.shared._ZN7cutlass13device_kernelINS_4gemm6kernel13GemmUniversalIN4cute5tupleIJiiiiEEENS1_10collective13CollectiveMmaINS1_37MainloopSm90TmaGmmaWarpSpecializedFP8ILi3ENS5_IJNS4_1CILi2EEESB_NSA_ILi1EEEEEENS1_32KernelTmaWarpSpecializedPingpongEEENS5_IJNSA_ILi64EEENSA_ILi128EEESH_EEENS_12float_e4m3_tENS5_IJlSC_lEEESJ_SK_NS4_8TiledMMAINS4_8MMA_AtomIJNS4_4SM904GMMA31MMA_64x128x32_F32E4M3E4M3_SS_TNILNSO_7ScaleInE1ELSQ_1EEEEEENS4_6LayoutINS5_IJSC_SC_SC_EEENS5_IJNSA_ILi0EEESV_SV_EEEEENS5_IJNS4_10UnderscoreESY_SY_EEEEENS4_23SM90_TMA_LOAD_MULTICASTENS4_14ComposedLayoutINS4_7SwizzleILi3ELi4ELi3EEENS4_18smem_ptr_flag_bitsILi8EEENST_INS5_IJNSA_ILi8EEESH_EEENS5_IJSH_SC_EEEEEEEvNS4_8identityES11_S1B_vS1C_EENS_8epilogue10collective6detail29Sm90TmaWarpSpecializedAdapterINS1F_15DefaultEpilogueISJ_SK_SK_NS1E_6thread17LinearCombinationISJ_Li1EffLNS1J_9ScaleType4KindE0ELNS_15FloatRoundStyleE2ESJ_EENS1_15EpilogueDefaultEEEEEvvEEEEvNT_6ParamsE,"aw",@nobits
	.sectionflags	@""
	.align	16
	.zero		1024


//--------------------- .nv.shared.reserved.0     --------------------------
	.section	.nv.shared.reserved.0,"aw",@nobits
	.weak		__nv_reservedSMEM_offset_0_alias
	.size		__nv_reservedSMEM_offset_0_alias, 0, 0
	.other		__nv_reservedSMEM_offset_0_alias,@"STO_CUDA_RESERVED_SHARED STV_DEFAULT"
__nv_reservedSMEM_offset_0_alias:
	.zero		0


//--------------------- .nv.global                --------------------------
	.section	.nv.global,"aw",@nobits
.nv.global:
	.type		_ZN39_INTERNAL_1289b7d0_4_k_cu_6cfb334b_34914cute1_E,@object
	.size		_ZN39_INTERNAL_1289b7d0_4_k_cu_6cfb334b_34914cute1_E,(_ZN39_INTERNAL_1289b7d0_4_k_cu_6cfb334b_34914cuda3std3__45__cpo6cbeginE - _ZN39_INTERNAL_1289b7d0_4_k_cu_6cfb334b_34914cute1_E)
_ZN39_INTERNAL_1289b7d0_4_k_cu_6cfb334b_34914cute1_E:
	.zero		1
	.type		_ZN39_INTERNAL_1289b7d0_4_k_cu_6cfb334b_34914cuda3std3__45__cpo6cbeginE,@object
	.size		_ZN39_INTERNAL_1289b7d0_4_k_cu_6cfb334b_34914cuda3std3__45__cpo6cbeginE,(_ZN39_INTERNAL_1289b7d0_4_k_cu_6cfb334b_34914cuda3std3__48in_placeE - _ZN39_INTERNAL_1289b7d0_4_k_cu_6cfb334b_34914cuda3std3__45__cpo6cbeginE)
_ZN39_INTERNAL_1289b7d0_4_k_cu_6cfb334b_34914cuda3std3__45__cpo6cbeginE:
	.zero		1
	.type		_ZN39_INTERNAL_1289b7d0_4_k_cu_6cfb334b_34914cuda3std3__48in_placeE,@object
	.size		_ZN39_INTERNAL_1289b7d0_4_k_cu_6cfb334b_34914cuda3std3__48in_placeE,(_ZN39_INTERNAL_1289b7d0_4_k_cu_6cfb334b_34914cuda3std6ranges3__45__cpo9iter_moveE - _ZN39_INTERNAL_1289b7d0_4_k_cu_6cfb334b_34914cuda3std3__48in_placeE)
_ZN39_INTERNAL_1289b7d0_4_k_cu_6cfb334b_34914cuda3std3__48in_placeE:
	.zero		1
	.type		_ZN39_INTERNAL_1289b7d0_4_k_cu_6cfb334b_34914cuda3std6ranges3__45__cpo9iter_moveE,@object
	.size		_ZN39_INTERNAL_1289b7d0_4_k_cu_6cfb334b_34914cuda3std6ranges3__45__cpo9iter_moveE,(_ZN39_INTERNAL_1289b7d0_4_k_cu_6cfb334b_34914cuda3std3__45__cpo5beginE - _ZN39_INTERNAL_1289b7d0_4_k_cu_6cfb334b_34914cuda3std6ranges3__45__cpo9iter_moveE)
_ZN39_INTERNAL_1289b7d0_4_k_cu_6cfb334b_34914cuda3std6ranges3__45__cpo9iter_moveE:
	.zero		1
	.type		_ZN39_INTERNAL_1289b7d0_4_k_cu_6cfb334b_34914cuda3std3__45__cpo5beginE,@object
	.size		_ZN39_INTERNAL_1289b7d0_4_k_cu_6cfb334b_34914cuda3std3__45__cpo5beginE,(_ZN39_INTERNAL_1289b7d0_4_k_cu_6cfb334b_34914cuda3std3__441_GLOBAL__N__1289b7d0_4_k_cu_6cfb334b_34916ignoreE - _ZN39_INTERNAL_1289b7d0_4_k_cu_6cfb334b_34914cuda3std3__45__cpo5beginE)
_ZN39_INTERNAL_1289b7d0_4_k_cu_6cfb334b_34914cuda3std3__45__cpo5beginE:
	.zero		1
	.type		_ZN39_INTERNAL_1289b7d0_4_k_cu_6cfb334b_34914cuda3std3__441_GLOBAL__N__1289b7d0_4_k_cu_6cfb334b_34916ignoreE,@object
	.size		_ZN39_INTERNAL_1289b7d0_4_k_cu_6cfb334b_34914cuda3std3__441_GLOBAL__N__1289b7d0_4_k_cu_6cfb334b_34916ignoreE,(_ZN39_INTERNAL_1289b7d0_4_k_cu_6cfb334b_34914cute7productE - _ZN39_INTERNAL_1289b7d0_4_k_cu_6cfb334b_34914cuda3std3__441_GLOBAL__N__1289b7d0_4_k_cu_6cfb334b_34916ignoreE)
_ZN39_INTERNAL_1289b7d0_4_k_cu_6cfb334b_34914cuda3std3__441_GLOBAL__N__1289b7d0_4_k_cu_6cfb334b_34916ignoreE:
	.zero		1
	.type		_ZN39_INTERNAL_1289b7d0_4_k_cu_6cfb334b_34914cute7productE,@object
	.size		_ZN39_INTERNAL_1289b7d0_4_k_cu_6cfb334b_34914cute7productE,(_ZN39_INTERNAL_1289b7d0_4_k_cu_6cfb334b_34914cuda3std3__45__cpo3endE - _ZN39_INTERNAL_1289b7d0_4_k_cu_6cfb334b_34914cute7productE)
_ZN39_INTERNAL_1289b7d0_4_k_cu_6cfb334b_34914cute7productE:
	.zero		1
	.type		_ZN39_INTERNAL_1289b7d0_4_k_cu_6cfb334b_34914cuda3std3__45__cpo3endE,@object
	.size		_ZN39_INTERNAL_1289b7d0_4_k_cu_6cfb334b_34914cuda3std3__45__cpo3endE,(_ZN39_INTERNAL_1289b7d0_4_k_cu_6cfb334b_34914cuda3std3__419piecewise_constructE - _ZN39_INTERNAL_1289b7d0_4_k_cu_6cfb334b_34914cuda3std3__45__cpo3endE)
_ZN39_INTERNAL_1289b7d0_4_k_cu_6cfb334b_34914cuda3std3__45__cpo3endE:
	.zero		1
	.type		_ZN39_INTERNAL_1289b7d0_4_k_cu_6cfb334b_34914cuda3std3__419piecewise_constructE,@object
	.size		_ZN39_INTERNAL_1289b7d0_4_k_cu_6cfb334b_34914cuda3std3__419piecewise_constructE,(_ZN39_INTERNAL_1289b7d0_4_k_cu_6cfb334b_34914cuda3std3__45__cpo4cendE - _ZN39_INTERNAL_1289b7d0_4_k_cu_6cfb334b_34914cuda3std3__419piecewise_constructE)
_ZN39_INTERNAL_1289b7d0_4_k_cu_6cfb334b_34914cuda3std3__419piecewise_constructE:
	.zero		1
	.type		_ZN39_INTERNAL_1289b7d0_4_k_cu_6cfb334b_34914cuda3std3__45__cpo4cendE,@object
	.size		_ZN39_INTERNAL_1289b7d0_4_k_cu_6cfb334b_34914cuda3std3__45__cpo4cendE,(_ZN39_INTERNAL_1289b7d0_4_k_cu_6cfb334b_34914cuda3std6ranges3__45__cpo4swapE - _ZN39_INTERNAL_1289b7d0_4_k_cu_6cfb334b_34914cuda3std3__45__cpo4cendE)
_ZN39_INTERNAL_1289b7d0_4_k_cu_6cfb334b_34914cuda3std3__45__cpo4cendE:
	.zero		1
	.type		_ZN39_INTERNAL_1289b7d0_4_k_cu_6cfb334b_34914cuda3std6ranges3__45__cpo4swapE,@object
	.size		_ZN39_INTERNAL_1289b7d0_4_k_cu_6cfb334b_34914cuda3std6ranges3__45__cpo4swapE,(.L_7 - _ZN39_INTERNAL_1289b7d0_4_k_cu_6cfb334b_34914cuda3std6ranges3__45__cpo4swapE)
_ZN39_INTERNAL_1289b7d0_4_k_cu_6cfb334b_34914cuda3std6ranges3__45__cpo4swapE:
	.zero		1
.L_7:


//--------------------- .nv.constant0._ZN7cutlass13device_kernelINS_4gemm6kernel13GemmUniversalIN4cute5tupleIJiiiiEEENS1_10collective13CollectiveMmaINS1_37MainloopSm90TmaGmmaWarpSpecializedFP8ILi3ENS5_IJNS4_1CILi2EEESB_NSA_ILi1EEEEEENS1_32KernelTmaWarpSpecializedPingpongEEENS5_IJNSA_ILi64EEENSA_ILi128EEESH_EEENS_12float_e4m3_tENS5_IJlSC_lEEESJ_SK_NS4_8TiledMMAINS4_8MMA_AtomIJNS4_4SM904GMMA31MMA_64x128x32_F32E4M3E4M3_SS_TNILNSO_7ScaleInE1ELSQ_1EEEEEENS4_6LayoutINS5_IJSC_SC_SC_EEENS5_IJNSA_ILi0EEESV_SV_EEEEENS5_IJNS4_10UnderscoreESY_SY_EEEEENS4_23SM90_TMA_LOAD_MULTICASTENS4_14ComposedLayoutINS4_7SwizzleILi3ELi4ELi3EEENS4_18smem_ptr_flag_bitsILi8EEENST_INS5_IJNSA_ILi8EEESH_EEENS5_IJSH_SC_EEEEEEEvNS4_8identityES11_S1B_vS1C_EENS_8epilogue10collective6detail29Sm90TmaWarpSpecializedAdapterINS1F_15DefaultEpilogueISJ_SK_SK_NS1E_6thread17LinearCombinationISJ_Li1EffLNS1J_9ScaleType4KindE0ELNS_15FloatRoundStyleE2ESJ_EENS1_15EpilogueDefaultEEEEEvvEEEEvNT_6ParamsE --------------------------
	.section	.nv.constant0._ZN7cutlass13device_kernelINS_4gemm6kernel13GemmUniversalIN4cute5tupleIJiiiiEEENS1_10collective13CollectiveMmaINS1_37MainloopSm90TmaGmmaWarpSpecializedFP8ILi3ENS5_IJNS4_1CILi2EEESB_NSA_ILi1EEEEEENS1_32KernelTmaWarpSpecializedPingpongEEENS5_IJNSA_ILi64EEENSA_ILi128EEESH_EEENS_12float_e4m3_tENS5_IJlSC_lEEESJ_SK_NS4_8TiledMMAINS4_8MMA_AtomIJNS4_4SM904GMMA31MMA_64x128x32_F32E4M3E4M3_SS_TNILNSO_7ScaleInE1ELSQ_1EEEEEENS4_6LayoutINS5_IJSC_SC_SC_EEENS5_IJNSA_ILi0EEESV_SV_EEEEENS5_IJNS4_10UnderscoreESY_SY_EEEEENS4_23SM90_TMA_LOAD_MULTICASTENS4_14ComposedLayoutINS4_7SwizzleILi3ELi4ELi3EEENS4_18smem_ptr_flag_bitsILi8EEENST_INS5_IJNSA_ILi8EEESH_EEENS5_IJSH_SC_EEEEEEEvNS4_8identityES11_S1B_vS1C_EENS_8epilogue10collective6detail29Sm90TmaWarpSpecializedAdapterINS1F_15DefaultEpilogueISJ_SK_SK_NS1E_6thread17LinearCombinationISJ_Li1EffLNS1J_9ScaleType4KindE0ELNS_15FloatRoundStyleE2ESJ_EENS1_15EpilogueDefaultEEEEEvvEEEEvNT_6ParamsE,"a",@progbits
	.sectionflags	@""
	.align	4
.nv.constant0._ZN7cutlass13device_kernelINS_4gemm6kernel13GemmUniversalIN4cute5tupleIJiiiiEEENS1_10collective13CollectiveMmaINS1_37MainloopSm90TmaGmmaWarpSpecializedFP8ILi3ENS5_IJNS4_1CILi2EEESB_NSA_ILi1EEEEEENS1_32KernelTmaWarpSpecializedPingpongEEENS5_IJNSA_ILi64EEENSA_ILi128EEESH_EEENS_12float_e4m3_tENS5_IJlSC_lEEESJ_SK_NS4_8TiledMMAINS4_8MMA_AtomIJNS4_4SM904GMMA31MMA_64x128x32_F32E4M3E4M3_SS_TNILNSO_7ScaleInE1ELSQ_1EEEEEENS4_6LayoutINS5_IJSC_SC_SC_EEENS5_IJNSA_ILi0EEESV_SV_EEEEENS5_IJNS4_10UnderscoreESY_SY_EEEEENS4_23SM90_TMA_LOAD_MULTICASTENS4_14ComposedLayoutINS4_7SwizzleILi3ELi4ELi3EEENS4_18smem_ptr_flag_bitsILi8EEENST_INS5_IJNSA_ILi8EEESH_EEENS5_IJSH_SC_EEEEEEEvNS4_8identityES11_S1B_vS1C_EENS_8epilogue10collective6detail29Sm90TmaWarpSpecializedAdapterINS1F_15DefaultEpilogueISJ_SK_SK_NS1E_6thread17LinearCombinationISJ_Li1EffLNS1J_9ScaleType4KindE0ELNS_15FloatRoundStyleE2ESJ_EENS1_15EpilogueDefaultEEEEEvvEEEEvNT_6ParamsE:
	.zero		1664


//--------------------- SYMBOLS --------------------------

	.type		.nv.reservedSmem.offset0,@object
	.size		.nv.reservedSmem.offset0,0x4
